	.target	sm_90a

	.elftype	@"ET_EXEC"


//--------------------- .note.nv.tkinfo           --------------------------
	.section	.note.nv.tkinfo,"",@"SHT_NOTE"
	.sectionflags	@"SHF_NOTE_NV_TKINFO"
	.tkinfo
        /*0018*/ 	.word	0x00000002
        /*0030*/ 	.string	""
        /*0030*/ 	.string	"ptxas"
        /*0030*/ 	.string	"Cuda compilation tools, release 13.0, V13.0.88"
        /*0030*/ 	.string	"Build cuda_13.0.r13.0/compiler.36424714_0"
        /*0030*/ 	.string	"-arch sm_90a -m 64 "



//--------------------- .note.nv.cuinfo           --------------------------
	.section	.note.nv.cuinfo,"",@"SHT_NOTE"
	.sectionflags	@"SHF_NOTE_NV_CUINFO"
        /*0018*/ 	.short	0x0002
        /*001a*/ 	.short	0x005a
        /*001c*/ 	.short	0x0082
	.zero		2


//--------------------- .nv.info                  --------------------------
	.section	.nv.info,"",@"SHT_CUDA_INFO"
	.align	4


	//----- nvinfo : EIATTR_REGCOUNT
	.align		4
        /*0000*/ 	.byte	0x04, 0x2f
        /*0002*/ 	.short	(.L_15 - .L_14)
	.align		4
.L_14:
        /*0004*/ 	.word	index@(_ZN7cutlass13device_kernelINS_4gemm6kernel13GemmUniversalIN4cute5tupleIJiiiiEEENS1_10collective13CollectiveMmaINS1_34MainloopSm90TmaGmmaWarpSpecializedILi2ENS5_IJNS4_1CILi4EEESB_NSA_ILi1EEEEEENS1_35KernelTmaWarpSpecializedCooperativeEEENS5_IJNSA_ILi128EEESG_NSA_ILi64EEEEEENS_6half_tENS5_IJlSC_lEEESJ_SK_NS4_8TiledMMAINS4_8MMA_AtomIJNS4_4SM904GMMA26MMA_64x128x16_F32F16F16_SSILNSO_5MajorE0ELSQ_0ELNSO_7ScaleInE1ELSR_1EEEEEENS4_6LayoutINS5_IJNSA_ILi2EEESC_SC_EEENS5_IJSC_NSA_ILi0EEESX_EEEEENS5_IJNS4_10UnderscoreES10_S10_EEEEENS4_23SM90_TMA_LOAD_MULTICASTENS4_14ComposedLayoutINS4_7SwizzleILi3ELi4ELi3EEENS4_18smem_ptr_flag_bitsILi16EEENSU_INS5_IJNSA_ILi8EEESH_EEENS5_IJSH_SC_EEEEEEEvNS4_8identityES13_S1D_vS1E_EENS_8epilogue10collective6detail29Sm90TmaWarpSpecializedAdapterINS1H_15DefaultEpilogueISJ_SK_SK_NS1G_6thread17LinearCombinationISJ_Li1EffLNS1L_9ScaleType4KindE0ELNS_15FloatRoundStyleE2ESJ_EENS1_15EpilogueDefaultEEEEEvvEEEEvNT_6ParamsE)
        /*0008*/ 	.word	0x000000a8


	//----- nvinfo : EIATTR_FRAME_SIZE
	.align		4
.L_15:
        /*000c*/ 	.byte	0x04, 0x11
        /*000e*/ 	.short	(.L_17 - .L_16)
	.align		4
.L_16:
        /*0010*/ 	.word	index@(_ZN7cutlass13device_kernelINS_4gemm6kernel13GemmUniversalIN4cute5tupleIJiiiiEEENS1_10collective13CollectiveMmaINS1_34MainloopSm90TmaGmmaWarpSpecializedILi2ENS5_IJNS4_1CILi4EEESB_NSA_ILi1EEEEEENS1_35KernelTmaWarpSpecializedCooperativeEEENS5_IJNSA_ILi128EEESG_NSA_ILi64EEEEEENS_6half_tENS5_IJlSC_lEEESJ_SK_NS4_8TiledMMAINS4_8MMA_AtomIJNS4_4SM904GMMA26MMA_64x128x16_F32F16F16_SSILNSO_5MajorE0ELSQ_0ELNSO_7ScaleInE1ELSR_1EEEEEENS4_6LayoutINS5_IJNSA_ILi2EEESC_SC_EEENS5_IJSC_NSA_ILi0EEESX_EEEEENS5_IJNS4_10UnderscoreES10_S10_EEEEENS4_23SM90_TMA_LOAD_MULTICASTENS4_14ComposedLayoutINS4_7SwizzleILi3ELi4ELi3EEENS4_18smem_ptr_flag_bitsILi16EEENSU_INS5_IJNSA_ILi8EEESH_EEENS5_IJSH_SC_EEEEEEEvNS4_8identityES13_S1D_vS1E_EENS_8epilogue10collective6detail29Sm90TmaWarpSpecializedAdapterINS1H_15DefaultEpilogueISJ_SK_SK_NS1G_6thread17LinearCombinationISJ_Li1EffLNS1L_9ScaleType4KindE0ELNS_15FloatRoundStyleE2ESJ_EENS1_15EpilogueDefaultEEEEEvvEEEEvNT_6ParamsE)
        /*0014*/ 	.word	0x00000000


	//----- nvinfo : EIATTR_MIN_STACK_SIZE
	.align		4
.L_17:
        /*0018*/ 	.byte	0x04, 0x12
        /*001a*/ 	.short	(.L_19 - .L_18)
	.align		4
.L_18:
        /*001c*/ 	.word	index@(_ZN7cutlass13device_kernelINS_4gemm6kernel13GemmUniversalIN4cute5tupleIJiiiiEEENS1_10collective13CollectiveMmaINS1_34MainloopSm90TmaGmmaWarpSpecializedILi2ENS5_IJNS4_1CILi4EEESB_NSA_ILi1EEEEEENS1_35KernelTmaWarpSpecializedCooperativeEEENS5_IJNSA_ILi128EEESG_NSA_ILi64EEEEEENS_6half_tENS5_IJlSC_lEEESJ_SK_NS4_8TiledMMAINS4_8MMA_AtomIJNS4_4SM904GMMA26MMA_64x128x16_F32F16F16_SSILNSO_5MajorE0ELSQ_0ELNSO_7ScaleInE1ELSR_1EEEEEENS4_6LayoutINS5_IJNSA_ILi2EEESC_SC_EEENS5_IJSC_NSA_ILi0EEESX_EEEEENS5_IJNS4_10UnderscoreES10_S10_EEEEENS4_23SM90_TMA_LOAD_MULTICASTENS4_14ComposedLayoutINS4_7SwizzleILi3ELi4ELi3EEENS4_18smem_ptr_flag_bitsILi16EEENSU_INS5_IJNSA_ILi8EEESH_EEENS5_IJSH_SC_EEEEEEEvNS4_8identityES13_S1D_vS1E_EENS_8epilogue10collective6detail29Sm90TmaWarpSpecializedAdapterINS1H_15DefaultEpilogueISJ_SK_SK_NS1G_6thread17LinearCombinationISJ_Li1EffLNS1L_9ScaleType4KindE0ELNS_15FloatRoundStyleE2ESJ_EENS1_15EpilogueDefaultEEEEEvvEEEEvNT_6ParamsE)
        /*0020*/ 	.word	0x00000000
.L_19:


//--------------------- .nv.compat                --------------------------
	.section	.nv.compat,"",@"SHT_CUDA_COMPAT_INFO"
	.align	4
        /*0000*/ 	.byte	0x02, 0x09, 0x01, 0x00, 0x02, 0x02, 0x04, 0x00, 0x02, 0x05, 0x05, 0x00, 0x03, 0x07, 0x01, 0x01
        /*0010*/ 	.byte	0x02, 0x03, 0x01, 0x00, 0x02, 0x06, 0x01, 0x00, 0x04, 0x0b, 0x08, 0x00, 0x00, 0x00, 0x00, 0x00
        /*0020*/ 	.byte	0x00, 0x00, 0x00, 0x00


//--------------------- .nv.info._ZN7cutlass13device_kernelINS_4gemm6kernel13GemmUniversalIN4cute5tupleIJiiiiEEENS1_10collective13CollectiveMmaINS1_34MainloopSm90TmaGmmaWarpSpecializedILi2ENS5_IJNS4_1CILi4EEESB_NSA_ILi1EEEEEENS1_35KernelTmaWarpSpecializedCooperativeEEENS5_IJNSA_ILi128EEESG_NSA_ILi64EEEEEENS_6half_tENS5_IJlSC_lEEESJ_SK_NS4_8TiledMMAINS4_8MMA_AtomIJNS4_4SM904GMMA26MMA_64x128x16_F32F16F16_SSILNSO_5MajorE0ELSQ_0ELNSO_7ScaleInE1ELSR_1EEEEEENS4_6LayoutINS5_IJNSA_ILi2EEESC_SC_EEENS5_IJSC_NSA_ILi0EEESX_EEEEENS5_IJNS4_10UnderscoreES10_S10_EEEEENS4_23SM90_TMA_LOAD_MULTICASTENS4_14ComposedLayoutINS4_7SwizzleILi3ELi4ELi3EEENS4_18smem_ptr_flag_bitsILi16EEENSU_INS5_IJNSA_ILi8EEESH_EEENS5_IJSH_SC_EEEEEEEvNS4_8identityES13_S1D_vS1E_EENS_8epilogue10collective6detail29Sm90TmaWarpSpecializedAdapterINS1H_15DefaultEpilogueISJ_SK_SK_NS1G_6thread17LinearCombinationISJ_Li1EffLNS1L_9ScaleType4KindE0ELNS_15FloatRoundStyleE2ESJ_EENS1_15EpilogueDefaultEEEEEvvEEEEvNT_6ParamsE --------------------------
	.section	.nv.info._ZN7cutlass13device_kernelINS_4gemm6kernel13GemmUniversalIN4cute5tupleIJiiiiEEENS1_10collective13CollectiveMmaINS1_34MainloopSm90TmaGmmaWarpSpecializedILi2ENS5_IJNS4_1CILi4EEESB_NSA_ILi1EEEEEENS1_35KernelTmaWarpSpecializedCooperativeEEENS5_IJNSA_ILi128EEESG_NSA_ILi64EEEEEENS_6half_tENS5_IJlSC_lEEESJ_SK_NS4_8TiledMMAINS4_8MMA_AtomIJNS4_4SM904GMMA26MMA_64x128x16_F32F16F16_SSILNSO_5MajorE0ELSQ_0ELNSO_7ScaleInE1ELSR_1EEEEEENS4_6LayoutINS5_IJNSA_ILi2EEESC_SC_EEENS5_IJSC_NSA_ILi0EEESX_EEEEENS5_IJNS4_10UnderscoreES10_S10_EEEEENS4_23SM90_TMA_LOAD_MULTICASTENS4_14ComposedLayoutINS4_7SwizzleILi3ELi4ELi3EEENS4_18smem_ptr_flag_bitsILi16EEENSU_INS5_IJNSA_ILi8EEESH_EEENS5_IJSH_SC_EEEEEEEvNS4_8identityES13_S1D_vS1E_EENS_8epilogue10collective6detail29Sm90TmaWarpSpecializedAdapterINS1H_15DefaultEpilogueISJ_SK_SK_NS1G_6thread17LinearCombinationISJ_Li1EffLNS1L_9ScaleType4KindE0ELNS_15FloatRoundStyleE2ESJ_EENS1_15EpilogueDefaultEEEEEvvEEEEvNT_6ParamsE,"",@"SHT_CUDA_INFO"
	.sectionflags	@""
	.align	4


	//----- nvinfo : EIATTR_CUDA_API_VERSION
	.align		4
        /*0000*/ 	.byte	0x04, 0x37
        /*0002*/ 	.short	(.L_21 - .L_20)
.L_20:
        /*0004*/ 	.word	0x00000082


	//----- nvinfo : EIATTR_KPARAM_INFO
	.align		4
.L_21:
        /*0008*/ 	.byte	0x04, 0x17
        /*000a*/ 	.short	(.L_23 - .L_22)
.L_22:
        /*000c*/ 	.word	0x00000000
        /*0010*/ 	.short	0x0000
        /*0012*/ 	.short	0x0070
        /*0014*/ 	.byte	0x00, 0xf0, 0x01, 0x10


	//----- nvinfo : EIATTR_SPARSE_MMA_MASK
	.align		4
.L_23:
        /*0018*/ 	.byte	0x03, 0x50
        /*001a*/ 	.short	0x0000


	//----- nvinfo : EIATTR_MAXREG_COUNT
	.align		4
        /*001c*/ 	.byte	0x03, 0x1b
        /*001e*/ 	.short	0x00a8


	//----- nvinfo : EIATTR_NUM_BARRIERS
	.align		4
        /*0020*/ 	.byte	0x02, 0x4c
        /*0022*/ 	.byte	0x01
	.zero		1


	//----- nvinfo : EIATTR_EXTERNS
	.align		4
        /*0024*/ 	.byte	0x04, 0x0f
        /*0026*/ 	.short	(.L_25 - .L_24)


	//   ....[0]....
	.align		4
.L_24:
        /*0028*/ 	.word	index@(__assertfail)


	//----- nvinfo : EIATTR_MERCURY_ISA_VERSION
	.align		4
.L_25:
        /*002c*/ 	.byte	0x03, 0x5f
        /*002e*/ 	.short	0x0101


	//----- nvinfo : EIATTR_INT_WARP_WIDE_INSTR_OFFSETS
	.align		4
        /*0030*/ 	.byte	0x04, 0x31
        /*0032*/ 	.short	(.L_27 - .L_26)


	//   ....[0]....
.L_26:
        /*0034*/ 	.word	0x00000480


	//   ....[1]....
        /*0038*/ 	.word	0x00000490


	//   ....[2]....
        /*003c*/ 	.word	0x00000640


	//   ....[3]....
        /*0040*/ 	.word	0x00001ee0


	//----- nvinfo : EIATTR_COOP_GROUP_MASK_REGIDS
	.align		4
.L_27:
        /*0044*/ 	.byte	0x04, 0x29
        /*0046*/ 	.short	(.L_29 - .L_28)


	//   ....[0]....
.L_28:
        /*0048*/ 	.word	0xffffffff


	//   ....[1]....
        /*004c*/ 	.word	0xffffffff


	//   ....[2]....
        /*0050*/ 	.word	0xffffffff


	//   ....[3]....
        /*0054*/ 	.word	0xffffffff


	//   ....[4]....
        /*0058*/ 	.word	0xffffffff


	//   ....[5]....
        /*005c*/ 	.word	0xffffffff


	//----- nvinfo : EIATTR_COOP_GROUP_INSTR_OFFSETS
	.align		4
.L_29:
        /*0060*/ 	.byte	0x04, 0x28
        /*0062*/ 	.short	(.L_31 - .L_30)


	//   ....[0]....
.L_30:
        /*0064*/ 	.word	0x00000060


	//   ....[1]....
        /*0068*/ 	.word	0x00000070


	//   ....[2]....
        /*006c*/ 	.word	0x00000130


	//   ....[3]....
        /*0070*/ 	.word	0x000002c0


	//   ....[4]....
        /*0074*/ 	.word	0x000007e0


	//   ....[5]....
        /*0078*/ 	.word	0x00001460


	//----- nvinfo : EIATTR_REG_RECONFIG
	.align		4
.L_31:
        /*007c*/ 	.byte	0x01, 0x54
	.zero		2


	//----- nvinfo : EIATTR_SYSCALL_OFFSETS
	.align		4
        /*0080*/ 	.byte	0x04, 0x46
        /*0082*/ 	.short	(.L_33 - .L_32)


	//   ....[0]....
.L_32:
        /*0084*/ 	.word	0x00001650


	//----- nvinfo : EIATTR_MBARRIER_INSTR_OFFSETS
	.align		4
.L_33:
        /*0088*/ 	.byte	0x04, 0x39
        /*008a*/ 	.short	(.L_35 - .L_34)


	//   ....[0]....
.L_34:
        /*008c*/ 	.word	0x00000250
        /*0090*/ 	.word	0x000000ff
        /*0094*/ 	.word	0x00000000
        /*0098*/ 	.short	0x0100
        /*009a*/ 	.byte	0x08
	.zero		1


	//   ....[1]....
        /*009c*/ 	.word	0x00000260
        /*00a0*/ 	.word	0x000000ff
        /*00a4*/ 	.word	0x00000010
        /*00a8*/ 	.short	0x0100
        /*00aa*/ 	.byte	0x08
	.zero		1


	//   ....[2]....
        /*00ac*/ 	.word	0x00000270
        /*00b0*/ 	.word	0x000000ff
        /*00b4*/ 	.word	0x00000008
        /*00b8*/ 	.short	0x0100
        /*00ba*/ 	.byte	0x08
	.zero		1


	//   ....[3]....
        /*00bc*/ 	.word	0x00000280
        /*00c0*/ 	.word	0x000000ff
        /*00c4*/ 	.word	0x00000018
        /*00c8*/ 	.short	0x0100
        /*00ca*/ 	.byte	0x08
	.zero		1


	//   ....[4]....
        /*00cc*/ 	.word	0x000006b0
        /*00d0*/ 	.word	0x000000ff
        /*00d4*/ 	.word	0x00000030
        /*00d8*/ 	.short	0x0100
        /*00da*/ 	.byte	0x06
	.zero		1


	//   ....[5]....
        /*00dc*/ 	.word	0x00000760
        /*00e0*/ 	.word	0x000000ff
        /*00e4*/ 	.word	0x00000038
        /*00e8*/ 	.short	0x0100
        /*00ea*/ 	.byte	0x06
	.zero		1


	//   ....[6]....
        /*00ec*/ 	.word	0x00001710
        /*00f0*/ 	.word	0x00000003
        /*00f4*/ 	.word	0x00000000
        /*00f8*/ 	.short	0x010a
        /*00fa*/ 	.byte	0x3f
	.zero		1


	//   ....[7]....
        /*00fc*/ 	.word	0x00001770
        /*0100*/ 	.word	0x00000003
        /*0104*/ 	.word	0x00000000
        /*0108*/ 	.short	0x010a
        /*010a*/ 	.byte	0x3f
	.zero		1


	//   ....[8]....
        /*010c*/ 	.word	0x00001af0
        /*0110*/ 	.word	0x00000005
        /*0114*/ 	.word	0x00000000
        /*0118*/ 	.short	0x010a
        /*011a*/ 	.byte	0x3f
	.zero		1


	//   ....[9]....
        /*011c*/ 	.word	0x00001b30
        /*0120*/ 	.word	0x00000005
        /*0124*/ 	.word	0x00000000
        /*0128*/ 	.short	0x010a
        /*012a*/ 	.byte	0x3f
	.zero		1


	//   ....[10]....
        /*012c*/ 	.word	0x00001d90
        /*0130*/ 	.word	0x00000004
        /*0134*/ 	.word	0x00000000
        /*0138*/ 	.short	0x0101
        /*013a*/ 	.byte	0x3f
	.zero		1


	//   ....[11]....
        /*013c*/ 	.word	0x00001f50
        /*0140*/ 	.word	0x00000000
        /*0144*/ 	.word	0x00000000
        /*0148*/ 	.short	0x0101
        /*014a*/ 	.byte	0x3f
	.zero		1


	//   ....[12]....
        /*014c*/ 	.word	0x00007190
        /*0150*/ 	.word	0x00000014
        /*0154*/ 	.word	0x00000010
        /*0158*/ 	.short	0x010a
        /*015a*/ 	.byte	0x3f
	.zero		1


	//   ....[13]....
        /*015c*/ 	.word	0x00007580
        /*0160*/ 	.word	0x00000004
        /*0164*/ 	.word	0x00000038
        /*0168*/ 	.short	0x0101
        /*016a*/ 	.byte	0x3f
	.zero		1


	//   ....[14]....
        /*016c*/ 	.word	0x00007ca0
        /*0170*/ 	.word	0x00000005
        /*0174*/ 	.word	0x00000000
        /*0178*/ 	.short	0x010a
        /*017a*/ 	.byte	0x3f
	.zero		1


	//   ....[15]....
        /*017c*/ 	.word	0x00007d20
        /*0180*/ 	.word	0x00000009
        /*0184*/ 	.word	0x00000000
        /*0188*/ 	.short	0x010a
        /*018a*/ 	.byte	0x3f
	.zero		1


	//   ....[16]....
        /*018c*/ 	.word	0x00007d80
        /*0190*/ 	.word	0x00000003
        /*0194*/ 	.word	0x00000000
        /*0198*/ 	.short	0x010a
        /*019a*/ 	.byte	0x3f
	.zero		1


	//   ....[17]....
        /*019c*/ 	.word	0x00007dd0
        /*01a0*/ 	.word	0x00000005
        /*01a4*/ 	.word	0x00000000
        /*01a8*/ 	.short	0x010a
        /*01aa*/ 	.byte	0x3f
	.zero		1


	//   ....[18]....
        /*01ac*/ 	.word	0x00007ea0
        /*01b0*/ 	.word	0x00000014
        /*01b4*/ 	.word	0x00000010
        /*01b8*/ 	.short	0x010a
        /*01ba*/ 	.byte	0x3f
	.zero		1


	//   ....[19]....
        /*01bc*/ 	.word	0x00007f70
        /*01c0*/ 	.word	0x00000005
        /*01c4*/ 	.word	0x00000000
        /*01c8*/ 	.short	0x010a
        /*01ca*/ 	.byte	0x3f
	.zero		1


	//----- nvinfo : EIATTR_NUM_MBARRIERS
	.align		4
.L_35:
        /*01cc*/ 	.byte	0x03, 0x38
        /*01ce*/ 	.short	0x0006


	//----- nvinfo : EIATTR_EXIT_INSTR_OFFSETS
	.align		4
        /*01d0*/ 	.byte	0x04, 0x1c
        /*01d2*/ 	.short	(.L_37 - .L_36)


	//   ....[0]....
.L_36:
        /*01d4*/ 	.word	0x000009b0


	//   ....[1]....
        /*01d8*/ 	.word	0x000011c0


	//   ....[2]....
        /*01dc*/ 	.word	0x000067f0


	//   ....[3]....
        /*01e0*/ 	.word	0x00006d50


	//   ....[4]....
        /*01e4*/ 	.word	0x00007d70


	//----- nvinfo : EIATTR_MAX_THREADS
	.align		4
.L_37:
        /*01e8*/ 	.byte	0x04, 0x05
        /*01ea*/ 	.short	(.L_39 - .L_38)
.L_38:
        /*01ec*/ 	.word	0x00000180
        /*01f0*/ 	.word	0x00000001
        /*01f4*/ 	.word	0x00000001


	//----- nvinfo : EIATTR_CRS_STACK_SIZE
	.align		4
.L_39:
        /*01f8*/ 	.byte	0x04, 0x1e
        /*01fa*/ 	.short	(.L_41 - .L_40)
.L_40:
        /*01fc*/ 	.word	0x00000000


	//----- nvinfo : EIATTR_CBANK_PARAM_SIZE
	.align		4
.L_41:
        /*0200*/ 	.byte	0x03, 0x19
        /*0202*/ 	.short	0x0470


	//----- nvinfo : EIATTR_PARAM_CBANK
	.align		4
        /*0204*/ 	.byte	0x04, 0x0a
        /*0206*/ 	.short	(.L_43 - .L_42)
	.align		4
.L_42:
        /*0208*/ 	.word	index@(.nv.constant0._ZN7cutlass13device_kernelINS_4gemm6kernel13GemmUniversalIN4cute5tupleIJiiiiEEENS1_10collective13CollectiveMmaINS1_34MainloopSm90TmaGmmaWarpSpecializedILi2ENS5_IJNS4_1CILi4EEESB_NSA_ILi1EEEEEENS1_35KernelTmaWarpSpecializedCooperativeEEENS5_IJNSA_ILi128EEESG_NSA_ILi64EEEEEENS_6half_tENS5_IJlSC_lEEESJ_SK_NS4_8TiledMMAINS4_8MMA_AtomIJNS4_4SM904GMMA26MMA_64x128x16_F32F16F16_SSILNSO_5MajorE0ELSQ_0ELNSO_7ScaleInE1ELSR_1EEEEEENS4_6LayoutINS5_IJNSA_ILi2EEESC_SC_EEENS5_IJSC_NSA_ILi0EEESX_EEEEENS5_IJNS4_10UnderscoreES10_S10_EEEEENS4_23SM90_TMA_LOAD_MULTICASTENS4_14ComposedLayoutINS4_7SwizzleILi3ELi4ELi3EEENS4_18smem_ptr_flag_bitsILi16EEENSU_INS5_IJNSA_ILi8EEESH_EEENS5_IJSH_SC_EEEEEEEvNS4_8identityES13_S1D_vS1E_EENS_8epilogue10collective6detail29Sm90TmaWarpSpecializedAdapterINS1H_15DefaultEpilogueISJ_SK_SK_NS1G_6thread17LinearCombinationISJ_Li1EffLNS1L_9ScaleType4KindE0ELNS_15FloatRoundStyleE2ESJ_EENS1_15EpilogueDefaultEEEEEvvEEEEvNT_6ParamsE)
        /*020c*/ 	.short	0x0210
        /*020e*/ 	.short	0x0470


	//----- nvinfo : EIATTR_SW_WAR
	.align		4
.L_43:
        /*0210*/ 	.byte	0x04, 0x36
        /*0212*/ 	.short	(.L_45 - .L_44)
.L_44:
        /*0214*/ 	.word	0x00000008
.L_45:


//--------------------- .nv.callgraph             --------------------------
	.section	.nv.callgraph,"",@"SHT_CUDA_CALLGRAPH"
	.align	4
	.sectionentsize	8
	.align		4
        /*0000*/ 	.word	0x00000000
	.align		4
        /*0004*/ 	.word	0xffffffff
	.align		4
        /*0008*/ 	.word	index@(_ZN7cutlass13device_kernelINS_4gemm6kernel13GemmUniversalIN4cute5tupleIJiiiiEEENS1_10collective13CollectiveMmaINS1_34MainloopSm90TmaGmmaWarpSpecializedILi2ENS5_IJNS4_1CILi4EEESB_NSA_ILi1EEEEEENS1_35KernelTmaWarpSpecializedCooperativeEEENS5_IJNSA_ILi128EEESG_NSA_ILi64EEEEEENS_6half_tENS5_IJlSC_lEEESJ_SK_NS4_8TiledMMAINS4_8MMA_AtomIJNS4_4SM904GMMA26MMA_64x128x16_F32F16F16_SSILNSO_5MajorE0ELSQ_0ELNSO_7ScaleInE1ELSR_1EEEEEENS4_6LayoutINS5_IJNSA_ILi2EEESC_SC_EEENS5_IJSC_NSA_ILi0EEESX_EEEEENS5_IJNS4_10UnderscoreES10_S10_EEEEENS4_23SM90_TMA_LOAD_MULTICASTENS4_14ComposedLayoutINS4_7SwizzleILi3ELi4ELi3EEENS4_18smem_ptr_flag_bitsILi16EEENSU_INS5_IJNSA_ILi8EEESH_EEENS5_IJSH_SC_EEEEEEEvNS4_8identityES13_S1D_vS1E_EENS_8epilogue10collective6detail29Sm90TmaWarpSpecializedAdapterINS1H_15DefaultEpilogueISJ_SK_SK_NS1G_6thread17LinearCombinationISJ_Li1EffLNS1L_9ScaleType4KindE0ELNS_15FloatRoundStyleE2ESJ_EENS1_15EpilogueDefaultEEEEEvvEEEEvNT_6ParamsE)
	.align		4
        /*000c*/ 	.word	index@(__assertfail)
	.align		4
        /*0010*/ 	.word	0x00000000
	.align		4
        /*0014*/ 	.word	0xfffffffe
	.align		4
        /*0018*/ 	.word	0x00000000
	.align		4
        /*001c*/ 	.word	0xfffffffd
	.align		4
        /*0020*/ 	.word	0x00000000
	.align		4
        /*0024*/ 	.word	0xfffffffc


//--------------------- .nv.constant4             --------------------------
	.section	.nv.constant4,"a",@progbits
	.align	8
	.align		8
.nv.constant4:
        /*0000*/ 	.dword	__assertfail
	.align		8
        /*0008*/ 	.dword	__unnamed_1
	.align		8
        /*0010*/ 	.dword	_ZN40_INTERNAL_68922731_4_k_cu_3b1a2a58_287224cuda3std3__45__cpo5beginE
	.align		8
        /*0018*/ 	.dword	_ZN40_INTERNAL_68922731_4_k_cu_3b1a2a58_287224cuda3std3__45__cpo3endE
	.align		8
        /*0020*/ 	.dword	_ZN40_INTERNAL_68922731_4_k_cu_3b1a2a58_287224cuda3std3__45__cpo6cbeginE
	.align		8
        /*0028*/ 	.dword	_ZN40_INTERNAL_68922731_4_k_cu_3b1a2a58_287224cuda3std3__45__cpo4cendE
	.align		8
        /*0030*/ 	.dword	_ZN40_INTERNAL_68922731_4_k_cu_3b1a2a58_287224cuda3std3__442_GLOBAL__N__68922731_4_k_cu_3b1a2a58_287226ignoreE
	.align		8
        /*0038*/ 	.dword	_ZN40_INTERNAL_68922731_4_k_cu_3b1a2a58_287224cuda3std3__419piecewise_constructE
	.align		8
        /*0040*/ 	.dword	_ZN40_INTERNAL_68922731_4_k_cu_3b1a2a58_287224cuda3std3__48in_placeE
	.align		8
        /*0048*/ 	.dword	_ZN40_INTERNAL_68922731_4_k_cu_3b1a2a58_287224cuda3std6ranges3__45__cpo4swapE
	.align		8
        /*0050*/ 	.dword	_ZN40_INTERNAL_68922731_4_k_cu_3b1a2a58_287224cuda3std6ranges3__45__cpo9iter_moveE
	.align		8
        /*0058*/ 	.dword	_ZN40_INTERNAL_68922731_4_k_cu_3b1a2a58_287224cute7productE
	.align		8
        /*0060*/ 	.dword	_ZN40_INTERNAL_68922731_4_k_cu_3b1a2a58_287224cute1_E
	.align		8
        /*0068*/ 	.dword	$str$22
	.align		8
        /*0070*/ 	.dword	$str$23


//--------------------- .text._ZN7cutlass13device_kernelINS_4gemm6kernel13GemmUniversalIN4cute5tupleIJiiiiEEENS1_10collective13CollectiveMmaINS1_34MainloopSm90TmaGmmaWarpSpecializedILi2ENS5_IJNS4_1CILi4EEESB_NSA_ILi1EEEEEENS1_35KernelTmaWarpSpecializedCooperativeEEENS5_IJNSA_ILi128EEESG_NSA_ILi64EEEEEENS_6half_tENS5_IJlSC_lEEESJ_SK_NS4_8TiledMMAINS4_8MMA_AtomIJNS4_4SM904GMMA26MMA_64x128x16_F32F16F16_SSILNSO_5MajorE0ELSQ_0ELNSO_7ScaleInE1ELSR_1EEEEEENS4_6LayoutINS5_IJNSA_ILi2EEESC_SC_EEENS5_IJSC_NSA_ILi0EEESX_EEEEENS5_IJNS4_10UnderscoreES10_S10_EEEEENS4_23SM90_TMA_LOAD_MULTICASTENS4_14ComposedLayoutINS4_7SwizzleILi3ELi4ELi3EEENS4_18smem_ptr_flag_bitsILi16EEENSU_INS5_IJNSA_ILi8EEESH_EEENS5_IJSH_SC_EEEEEEEvNS4_8identityES13_S1D_vS1E_EENS_8epilogue10collective6detail29Sm90TmaWarpSpecializedAdapterINS1H_15DefaultEpilogueISJ_SK_SK_NS1G_6thread17LinearCombinationISJ_Li1EffLNS1L_9ScaleType4KindE0ELNS_15FloatRoundStyleE2ESJ_EENS1_15EpilogueDefaultEEEEEvvEEEEvNT_6ParamsE --------------------------
	.section	.text._ZN7cutlass13device_kernelINS_4gemm6kernel13GemmUniversalIN4cute5tupleIJiiiiEEENS1_10collective13CollectiveMmaINS1_34MainloopSm90TmaGmmaWarpSpecializedILi2ENS5_IJNS4_1CILi4EEESB_NSA_ILi1EEEEEENS1_35KernelTmaWarpSpecializedCooperativeEEENS5_IJNSA_ILi128EEESG_NSA_ILi64EEEEEENS_6half_tENS5_IJlSC_lEEESJ_SK_NS4_8TiledMMAINS4_8MMA_AtomIJNS4_4SM904GMMA26MMA_64x128x16_F32F16F16_SSILNSO_5MajorE0ELSQ_0ELNSO_7ScaleInE1ELSR_1EEEEEENS4_6LayoutINS5_IJNSA_ILi2EEESC_SC_EEENS5_IJSC_NSA_ILi0EEESX_EEEEENS5_IJNS4_10UnderscoreES10_S10_EEEEENS4_23SM90_TMA_LOAD_MULTICASTENS4_14ComposedLayoutINS4_7SwizzleILi3ELi4ELi3EEENS4_18smem_ptr_flag_bitsILi16EEENSU_INS5_IJNSA_ILi8EEESH_EEENS5_IJSH_SC_EEEEEEEvNS4_8identityES13_S1D_vS1E_EENS_8epilogue10collective6detail29Sm90TmaWarpSpecializedAdapterINS1H_15DefaultEpilogueISJ_SK_SK_NS1G_6thread17LinearCombinationISJ_Li1EffLNS1L_9ScaleType4KindE0ELNS_15FloatRoundStyleE2ESJ_EENS1_15EpilogueDefaultEEEEEvvEEEEvNT_6ParamsE,"ax",@progbits
	.align	128
.text._ZN7cutlass13device_kernelINS_4gemm6kernel13GemmUniversalIN4cute5tupleIJiiiiEEENS1_10collective13CollectiveMmaINS1_34MainloopSm90TmaGmmaWarpSpecializedILi2ENS5_IJNS4_1CILi4EEESB_NSA_ILi1EEEEEENS1_35KernelTmaWarpSpecializedCooperativeEEENS5_IJNSA_ILi128EEESG_NSA_ILi64EEEEEENS_6half_tENS5_IJlSC_lEEESJ_SK_NS4_8TiledMMAINS4_8MMA_AtomIJNS4_4SM904GMMA26MMA_64x128x16_F32F16F16_SSILNSO_5MajorE0ELSQ_0ELNSO_7ScaleInE1ELSR_1EEEEEENS4_6LayoutINS5_IJNSA_ILi2EEESC_SC_EEENS5_IJSC_NSA_ILi0EEESX_EEEEENS5_IJNS4_10UnderscoreES10_S10_EEEEENS4_23SM90_TMA_LOAD_MULTICASTENS4_14ComposedLayoutINS4_7SwizzleILi3ELi4ELi3EEENS4_18smem_ptr_flag_bitsILi16EEENSU_INS5_IJNSA_ILi8EEESH_EEENS5_IJSH_SC_EEEEEEEvNS4_8identityES13_S1D_vS1E_EENS_8epilogue10collective6detail29Sm90TmaWarpSpecializedAdapterINS1H_15DefaultEpilogueISJ_SK_SK_NS1G_6thread17LinearCombinationISJ_Li1EffLNS1L_9ScaleType4KindE0ELNS_15FloatRoundStyleE2ESJ_EENS1_15EpilogueDefaultEEEEEvvEEEEvNT_6ParamsE:
        .type           _ZN7cutlass13device_kernelINS_4gemm6kernel13GemmUniversalIN4cute5tupleIJiiiiEEENS1_10collective13CollectiveMmaINS1_34MainloopSm90TmaGmmaWarpSpecializedILi2ENS5_IJNS4_1CILi4EEESB_NSA_ILi1EEEEEENS1_35KernelTmaWarpSpecializedCooperativeEEENS5_IJNSA_ILi128EEESG_NSA_ILi64EEEEEENS_6half_tENS5_IJlSC_lEEESJ_SK_NS4_8TiledMMAINS4_8MMA_AtomIJNS4_4SM904GMMA26MMA_64x128x16_F32F16F16_SSILNSO_5MajorE0ELSQ_0ELNSO_7ScaleInE1ELSR_1EEEEEENS4_6LayoutINS5_IJNSA_ILi2EEESC_SC_EEENS5_IJSC_NSA_ILi0EEESX_EEEEENS5_IJNS4_10UnderscoreES10_S10_EEEEENS4_23SM90_TMA_LOAD_MULTICASTENS4_14ComposedLayoutINS4_7SwizzleILi3ELi4ELi3EEENS4_18smem_ptr_flag_bitsILi16EEENSU_INS5_IJNSA_ILi8EEESH_EEENS5_IJSH_SC_EEEEEEEvNS4_8identityES13_S1D_vS1E_EENS_8epilogue10collective6detail29Sm90TmaWarpSpecializedAdapterINS1H_15DefaultEpilogueISJ_SK_SK_NS1G_6thread17LinearCombinationISJ_Li1EffLNS1L_9ScaleType4KindE0ELNS_15FloatRoundStyleE2ESJ_EENS1_15EpilogueDefaultEEEEEvvEEEEvNT_6ParamsE,@function
        .size           _ZN7cutlass13device_kernelINS_4gemm6kernel13GemmUniversalIN4cute5tupleIJiiiiEEENS1_10collective13CollectiveMmaINS1_34MainloopSm90TmaGmmaWarpSpecializedILi2ENS5_IJNS4_1CILi4EEESB_NSA_ILi1EEEEEENS1_35KernelTmaWarpSpecializedCooperativeEEENS5_IJNSA_ILi128EEESG_NSA_ILi64EEEEEENS_6half_tENS5_IJlSC_lEEESJ_SK_NS4_8TiledMMAINS4_8MMA_AtomIJNS4_4SM904GMMA26MMA_64x128x16_F32F16F16_SSILNSO_5MajorE0ELSQ_0ELNSO_7ScaleInE1ELSR_1EEEEEENS4_6LayoutINS5_IJNSA_ILi2EEESC_SC_EEENS5_IJSC_NSA_ILi0EEESX_EEEEENS5_IJNS4_10UnderscoreES10_S10_EEEEENS4_23SM90_TMA_LOAD_MULTICASTENS4_14ComposedLayoutINS4_7SwizzleILi3ELi4ELi3EEENS4_18smem_ptr_flag_bitsILi16EEENSU_INS5_IJNSA_ILi8EEESH_EEENS5_IJSH_SC_EEEEEEEvNS4_8identityES13_S1D_vS1E_EENS_8epilogue10collective6detail29Sm90TmaWarpSpecializedAdapterINS1H_15DefaultEpilogueISJ_SK_SK_NS1G_6thread17LinearCombinationISJ_Li1EffLNS1L_9ScaleType4KindE0ELNS_15FloatRoundStyleE2ESJ_EENS1_15EpilogueDefaultEEEEEvvEEEEvNT_6ParamsE,(.L_x_193 - _ZN7cutlass13device_kernelINS_4gemm6kernel13GemmUniversalIN4cute5tupleIJiiiiEEENS1_10collective13CollectiveMmaINS1_34MainloopSm90TmaGmmaWarpSpecializedILi2ENS5_IJNS4_1CILi4EEESB_NSA_ILi1EEEEEENS1_35KernelTmaWarpSpecializedCooperativeEEENS5_IJNSA_ILi128EEESG_NSA_ILi64EEEEEENS_6half_tENS5_IJlSC_lEEESJ_SK_NS4_8TiledMMAINS4_8MMA_AtomIJNS4_4SM904GMMA26MMA_64x128x16_F32F16F16_SSILNSO_5MajorE0ELSQ_0ELNSO_7ScaleInE1ELSR_1EEEEEENS4_6LayoutINS5_IJNSA_ILi2EEESC_SC_EEENS5_IJSC_NSA_ILi0EEESX_EEEEENS5_IJNS4_10UnderscoreES10_S10_EEEEENS4_23SM90_TMA_LOAD_MULTICASTENS4_14ComposedLayoutINS4_7SwizzleILi3ELi4ELi3EEENS4_18smem_ptr_flag_bitsILi16EEENSU_INS5_IJNSA_ILi8EEESH_EEENS5_IJSH_SC_EEEEEEEvNS4_8identityES13_S1D_vS1E_EENS_8epilogue10collective6detail29Sm90TmaWarpSpecializedAdapterINS1H_15DefaultEpilogueISJ_SK_SK_NS1G_6thread17LinearCombinationISJ_Li1EffLNS1L_9ScaleType4KindE0ELNS_15FloatRoundStyleE2ESJ_EENS1_15EpilogueDefaultEEEEEvvEEEEvNT_6ParamsE)
        .other          _ZN7cutlass13device_kernelINS_4gemm6kernel13GemmUniversalIN4cute5tupleIJiiiiEEENS1_10collective13CollectiveMmaINS1_34MainloopSm90TmaGmmaWarpSpecializedILi2ENS5_IJNS4_1CILi4EEESB_NSA_ILi1EEEEEENS1_35KernelTmaWarpSpecializedCooperativeEEENS5_IJNSA_ILi128EEESG_NSA_ILi64EEEEEENS_6half_tENS5_IJlSC_lEEESJ_SK_NS4_8TiledMMAINS4_8MMA_AtomIJNS4_4SM904GMMA26MMA_64x128x16_F32F16F16_SSILNSO_5MajorE0ELSQ_0ELNSO_7ScaleInE1ELSR_1EEEEEENS4_6LayoutINS5_IJNSA_ILi2EEESC_SC_EEENS5_IJSC_NSA_ILi0EEESX_EEEEENS5_IJNS4_10UnderscoreES10_S10_EEEEENS4_23SM90_TMA_LOAD_MULTICASTENS4_14ComposedLayoutINS4_7SwizzleILi3ELi4ELi3EEENS4_18smem_ptr_flag_bitsILi16EEENSU_INS5_IJNSA_ILi8EEESH_EEENS5_IJSH_SC_EEEEEEEvNS4_8identityES13_S1D_vS1E_EENS_8epilogue10collective6detail29Sm90TmaWarpSpecializedAdapterINS1H_15DefaultEpilogueISJ_SK_SK_NS1G_6thread17LinearCombinationISJ_Li1EffLNS1L_9ScaleType4KindE0ELNS_15FloatRoundStyleE2ESJ_EENS1_15EpilogueDefaultEEEEEvvEEEEvNT_6ParamsE,@"STO_CUDA_ENTRY STV_DEFAULT"
_ZN7cutlass13device_kernelINS_4gemm6kernel13GemmUniversalIN4cute5tupleIJiiiiEEENS1_10collective13CollectiveMmaINS1_34MainloopSm90TmaGmmaWarpSpecializedILi2ENS5_IJNS4_1CILi4EEESB_NSA_ILi1EEEEEENS1_35KernelTmaWarpSpecializedCooperativeEEENS5_IJNSA_ILi128EEESG_NSA_ILi64EEEEEENS_6half_tENS5_IJlSC_lEEESJ_SK_NS4_8TiledMMAINS4_8MMA_AtomIJNS4_4SM904GMMA26MMA_64x128x16_F32F16F16_SSILNSO_5MajorE0ELSQ_0ELNSO_7ScaleInE1ELSR_1EEEEEENS4_6LayoutINS5_IJNSA_ILi2EEESC_SC_EEENS5_IJSC_NSA_ILi0EEESX_EEEEENS5_IJNS4_10UnderscoreES10_S10_EEEEENS4_23SM90_TMA_LOAD_MULTICASTENS4_14ComposedLayoutINS4_7SwizzleILi3ELi4ELi3EEENS4_18smem_ptr_flag_bitsILi16EEENSU_INS5_IJNSA_ILi8EEESH_EEENS5_IJSH_SC_EEEEEEEvNS4_8identityES13_S1D_vS1E_EENS_8epilogue10collective6detail29Sm90TmaWarpSpecializedAdapterINS1H_15DefaultEpilogueISJ_SK_SK_NS1G_6thread17LinearCombinationISJ_Li1EffLNS1L_9ScaleType4KindE0ELNS_15FloatRoundStyleE2ESJ_EENS1_15EpilogueDefaultEEEEEvvEEEEvNT_6ParamsE:
[----:B------:R-:W0:Y:S01]  /*0000*/  LDC R1, c[0x0][0x28] ;  /* 0x00000a00ff017b82 */ /* 0x000e220000000800 */
[----:B------:R-:W1:Y:S01]  /*0010*/  S2R R95, SR_TID.X ;  /* 0x00000000005f7919 */ /* 0x000e620000002100 */
[----:B------:R-:W-:Y:S01]  /*0020*/  ELECT P0, URZ, PT ;  /* 0x00000000003f782f */ /* 0x000fe20003800000 */
[----:B------:R-:W-:Y:S01]  /*0030*/  BSSY B0, `(.L_x_0) ;  /* 0x000000f000007945 */ /* 0x000fe20003800000 */
[--C-:B-1----:R-:W-:Y:S02]  /*0040*/  SHF.R.U32.HI R0, RZ, 0x5, R95.reuse ;  /* 0x00000005ff007819 */ /* 0x102fe4000001165f */
[----:B------:R-:W-:-:S03]  /*0050*/  SHF.R.U32.HI R6, RZ, 0x7, R95 ;  /* 0x00000007ff067819 */ /* 0x000fc6000001165f */
[----:B------:R-:W1:Y:S04]  /*0060*/  SHFL.IDX PT, R2, R0, RZ, 0x1f ;  /* 0x00001fff00027589 */ /* 0x000e6800000e0000 */
[----:B------:R2:W3:Y:S01]  /*0070*/  SHFL.IDX PT, R5, R6, RZ, 0x1f ;  /* 0x00001fff06057589 */ /* 0x0004e200000e0000 */
[----:B-1----:R-:W-:-:S13]  /*0080*/  ISETP.NE.OR P0, PT, R2, RZ, !P0 ;  /* 0x000000ff0200720c */ /* 0x002fda0004705670 */
[----:B0-23--:R-:W-:Y:S05]  /*0090*/  @P0 BRA `(.L_x_1) ;  /* 0x0000000000200947 */ /* 0x00dfea0003800000 */
[----:B------:R-:W-:Y:S02]  /*00a0*/  ULDC.64 UR4, c[0x0][0x198] ;  /* 0x0000660000047ab9 */ /* 0x000fe40000000a00 */
[----:B------:R-:W-:Y:S02]  /*00b0*/  UIADD3 UR6, UP0, UR4, 0xf0, URZ ;  /* 0x000000f004067890 */ /* 0x000fe4000ff1e03f */
[----:B------:R-:W-:Y:S02]  /*00c0*/  UIADD3 UR4, UP1, UR4, 0x1f0, URZ ;  /* 0x000001f004047890 */ /* 0x000fe4000ff3e03f */
[----:B------:R-:W-:Y:S02]  /*00d0*/  UIADD3.X UR7, URZ, UR5, URZ, UP0, !UPT ;  /* 0x000000053f077290 */ /* 0x000fe400087fe43f */
[----:B------:R-:W-:-:S07]  /*00e0*/  UIADD3.X UR5, URZ, UR5, URZ, UP1, !UPT ;  /* 0x000000053f057290 */ /* 0x000fce0008ffe43f */
[----:B------:R0:W-:Y:S02]  /*00f0*/  UTMACCTL.PF [UR6] ;  /* 0x00000000060079b9 */ /* 0x0001e40008040000 */
[----:B------:R0:W-:Y:S02]  /*0100*/  UTMACCTL.PF [UR4] ;  /* 0x00000000040079b9 */ /* 0x0001e40008040000 */
[----:B0-----:R-:W-:Y:S01]  /*0110*/  NOP ;  /* 0x0000000000007918 */ /* 0x001fe20000000000 */
.L_x_1:
[----:B------:R-:W-:Y:S05]  /*0120*/  BSYNC B0 ;  /* 0x0000000000007941 */ /* 0x000fea0003800000 */
.L_x_0:
[----:B------:R-:W0:Y:S01]  /*0130*/  SHFL.IDX PT, R3, R0, RZ, 0x1f ;  /* 0x00001fff00037589 */ /* 0x000e2200000e0000 */
[----:B------:R-:W-:-:S04]  /*0140*/  SHF.R.S32.HI R4, RZ, 0x1f, R95 ;  /* 0x0000001fff047819 */ /* 0x000fc8000001145f */
[----:B------:R-:W-:Y:S02]  /*0150*/  LEA.HI R4, R4, R95, RZ, 0x7 ;  /* 0x0000005f04047211 */ /* 0x000fe400078f38ff */
[----:B0-----:R-:W-:-:S13]  /*0160*/  ISETP.NE.AND P0, PT, R3, RZ, PT ;  /* 0x000000ff0300720c */ /* 0x001fda0003f05270 */
[----:B------:R-:W-:Y:S05]  /*0170*/  @P0 BRA `(.L_x_2) ;  /* 0x0000000000480947 */ /* 0x000fea0003800000 */
[----:B------:R-:W0:Y:S01]  /*0180*/  S2UR UR8, SR_CgaCtaId ;  /* 0x00000000000879c3 */ /* 0x000e220000008800 */
[----:B------:R-:W-:Y:S01]  /*0190*/  UMOV UR4, 0x400 ;  /* 0x0000040000047882 */ /* 0x000fe20000000000 */
[----:B------:R-:W-:Y:S01]  /*01a0*/  UMOV UR5, 0x1 ;  /* 0x0000000100057882 */ /* 0x000fe20000000000 */
[----:B------:R-:W-:Y:S01]  /*01b0*/  UMOV UR6, 0xe ;  /* 0x0000000e00067882 */ /* 0x000fe20000000000 */
[----:B------:R-:W-:Y:S01]  /*01c0*/  ELECT P0, URZ, PT ;  /* 0x00000000003f782f */ /* 0x000fe20003800000 */
[----:B------:R-:W-:-:S04]  /*01d0*/  UIADD3 UR6, -UR6, 0x100000, URZ ;  /* 0x0010000006067890 */ /* 0x000fc8000fffe13f */
[----:B------:R-:W-:Y:S02]  /*01e0*/  USHF.L.U32 UR7, UR6, 0xb, URZ ;  /* 0x0000000b06077899 */ /* 0x000fe4000800063f */
[----:B------:R-:W-:Y:S02]  /*01f0*/  USHF.L.U32 UR6, UR6, 0x1, URZ ;  /* 0x0000000106067899 */ /* 0x000fe4000800063f */
[----:B0-----:R-:W-:Y:S02]  /*0200*/  ULEA UR8, UR8, UR4, 0x18 ;  /* 0x0000000408087291 */ /* 0x001fe4000f8ec03f */
[----:B------:R-:W-:-:S04]  /*0210*/  UIADD3 UR4, -UR5, 0x100000, URZ ;  /* 0x0010000005047890 */ /* 0x000fc8000fffe13f */
[----:B------:R-:W-:Y:S02]  /*0220*/  USHF.L.U32 UR5, UR4, 0xb, URZ ;  /* 0x0000000b04057899 */ /* 0x000fe4000800063f */
[----:B------:R-:W-:Y:S01]  /*0230*/  USHF.L.U32 UR4, UR4, 0x1, URZ ;  /* 0x0000000104047899 */ /* 0x000fe2000800063f */
[----:B------:R-:W0:Y:S11]  /*0240*/  FENCE.VIEW.ASYNC.S ;  /* 0x00000000000073c6 */ /* 0x000e360000000000 */
[----:B0-----:R0:W1:Y:S01]  /*0250*/  SYNCS.EXCH.64 URZ, [UR8], UR4 ;  /* 0x00000004083f75b2 */ /* 0x0010620008000100 */
[----:B------:R0:W2:Y:S01]  /*0260*/  SYNCS.EXCH.64 URZ, [UR8+0x10], UR6 ;  /* 0x00001006083f75b2 */ /* 0x0000a20008000100 */
[----:B------:R0:W3:Y:S01]  /*0270*/  SYNCS.EXCH.64 URZ, [UR8+0x8], UR4 ;  /* 0x00000804083f75b2 */ /* 0x0000e20008000100 */
[----:B------:R0:W4:Y:S01]  /*0280*/  SYNCS.EXCH.64 URZ, [UR8+0x18], UR6 ;  /* 0x00001806083f75b2 */ /* 0x0001220008000100 */
[----:B------:R-:W-:Y:S01]  /*0290*/  NOP ;  /* 0x0000000000007918 */ /* 0x000fe20000000000 */
.L_x_2:
[----:B0-----:R-:W0:Y:S01]  /*02a0*/  S2UR UR8, SR_CTAID.X ;  /* 0x00000000000879c3 */ /* 0x001e220000002500 */
[----:B------:R-:W-:Y:S01]  /*02b0*/  LOP3.LUT R4, R4, 0xffffff80, RZ, 0xc0, !PT ;  /* 0xffffff8004047812 */ /* 0x000fe200078ec0ff */
[----:B------:R-:W5:Y:S01]  /*02c0*/  SHFL.IDX PT, R0, R0, RZ, 0x1f ;  /* 0x00001fff00007589 */ /* 0x000f6200000e0000 */
[----:B------:R-:W-:Y:S01]  /*02d0*/  SHF.R.S32.HI R12, RZ, 0x1f, R3 ;  /* 0x0000001fff0c7819 */ /* 0x000fe20000011403 */
[----:B------:R-:W-:Y:S01]  /*02e0*/  ULDC UR4, c[0x0][0x150] ;  /* 0x0000540000047ab9 */ /* 0x000fe20000000800 */
[----:B------:R-:W-:Y:S01]  /*02f0*/  ELECT P0, URZ, PT ;  /* 0x00000000003f782f */ /* 0x000fe20003800000 */
[----:B------:R-:W-:Y:S01]  /*0300*/  IMAD.IADD R8, R95, 0x1, -R4 ;  /* 0x000000015f087824 */ /* 0x000fe200078e0a04 */
[----:B------:R-:W-:Y:S01]  /*0310*/  LEA.HI R12, R12, R3, RZ, 0x2 ;  /* 0x000000030c0c7211 */ /* 0x000fe200078f10ff */
[----:B------:R-:W1:Y:S01]  /*0320*/  S2R R4, SR_CTAID.Y ;  /* 0x0000000000047919 */ /* 0x000e620000002600 */
[----:B------:R-:W2:Y:S01]  /*0330*/  LDC R11, c[0x0][0x144] ;  /* 0x00005100ff0b7b82 */ /* 0x000ea20000000800 */
[----:B------:R-:W-:Y:S01]  /*0340*/  NOP ;  /* 0x0000000000007918 */ /* 0x000fe20000000000 */
[----:B------:R-:W-:Y:S01]  /*0350*/  SHF.R.S32.HI R7, RZ, 0x1f, R8 ;  /* 0x0000001fff077819 */ /* 0x000fe20000011408 */
[----:B------:R-:W-:Y:S01]  /*0360*/  NOP ;  /* 0x0000000000007918 */ /* 0x000fe20000000000 */
[----:B------:R-:W-:Y:S01]  /*0370*/  LOP3.LUT R12, R12, 0x3ffffffc, RZ, 0xc0, !PT ;  /* 0x3ffffffc0c0c7812 */ /* 0x000fe200078ec0ff */
[----:B------:R-:W-:Y:S01]  /*0380*/  IMAD.MOV.U32 R22, RZ, RZ, 0x1 ;  /* 0x00000001ff167424 */ /* 0x000fe200078e00ff */
[----:B------:R-:W-:-:S02]  /*0390*/  LEA.HI R7, R7, R8, RZ, 0x3 ;  /* 0x0000000807077211 */ /* 0x000fc400078f18ff */
[----:B------:R-:W-:Y:S01]  /*03a0*/  ISETP.NE.AND P3, PT, R5, RZ, PT ;  /* 0x000000ff0500720c */ /* 0x000fe20003f65270 */
[----:B------:R-:W-:Y:S01]  /*03b0*/  IMAD.IADD R3, R3, 0x1, -R12 ;  /* 0x0000000103037824 */ /* 0x000fe200078e0a0c */
[--C-:B------:R-:W-:Y:S01]  /*03c0*/  SHF.R.S32.HI R9, RZ, 0x3, R7.reuse ;  /* 0x00000003ff097819 */ /* 0x100fe20000011407 */
[----:B------:R-:W3:Y:S01]  /*03d0*/  LDC R12, c[0x0][0x140] ;  /* 0x00005000ff0c7b82 */ /* 0x000ee20000000800 */
[----:B------:R-:W-:Y:S02]  /*03e0*/  SHF.R.S32.HI R10, RZ, 0x1f, R7 ;  /* 0x0000001fff0a7819 */ /* 0x000fe40000011407 */
[----:B0-----:R-:W-:Y:S02]  /*03f0*/  I2FP.F32.U32 R7, UR8 ;  /* 0x0000000800077c45 */ /* 0x001fe40008201000 */
[----:B------:R-:W-:Y:S02]  /*0400*/  LEA.HI R10, R10, R9, RZ, 0x2 ;  /* 0x000000090a0a7211 */ /* 0x000fe400078f10ff */
[----:B-----5:R-:W-:Y:S01]  /*0410*/  ISETP.NE.OR P0, PT, R0, RZ, !P0 ;  /* 0x000000ff0000720c */ /* 0x020fe20004705670 */
[----:B------:R-:W-:Y:S01]  /*0420*/  FMUL R7, R7, UR4 ;  /* 0x0000000407077c20 */ /* 0x000fe20008400000 */
[----:B------:R-:W-:Y:S01]  /*0430*/  LOP3.LUT R10, R10, 0xfffffffc, RZ, 0xc0, !PT ;  /* 0xfffffffc0a0a7812 */ /* 0x000fe200078ec0ff */
[----:B------:R-:W-:-:S04]  /*0440*/  ULDC UR4, c[0x0][0x154] ;  /* 0x0000550000047ab9 */ /* 0x000fc80000000800 */
[----:B------:R-:W0:Y:S01]  /*0450*/  F2I.U32.TRUNC.NTZ R7, R7 ;  /* 0x0000000700077305 */ /* 0x000e22000020f000 */
[----:B------:R-:W-:-:S04]  /*0460*/  IMAD.IADD R10, R9, 0x1, -R10 ;  /* 0x00000001090a7824 */ /* 0x000fc800078e0a0a */
[----:B------:R-:W-:Y:S01]  /*0470*/  IMAD R10, R3, 0x4, R10 ;  /* 0x00000004030a7824 */ /* 0x000fe200078e020a */
[----:B------:R-:W-:Y:S01]  /*0480*/  VOTEU.ALL UP0, P0 ;  /* 0x00000000003f7886 */ /* 0x000fe20000000000 */
[----:B------:R-:W-:Y:S02]  /*0490*/  VOTEU.ALL UP1, P0 ;  /* 0x00000000003f7886 */ /* 0x000fe40000020000 */
[----:B------:R-:W-:Y:S01]  /*04a0*/  IMAD.SHL.U32 R19, R10, 0x4, RZ ;  /* 0x000000040a137824 */ /* 0x000fe200078e00ff */
[----:B------:R-:W-:Y:S01]  /*04b0*/  SHF.R.S32.HI R3, RZ, 0x1f, R10 ;  /* 0x0000001fff037819 */ /* 0x000fe2000001140a */
[----:B------:R-:W5:Y:S01]  /*04c0*/  @!UP0 S2UR UR7, SR_CgaCtaId ;  /* 0x00000000000789c3 */ /* 0x000f620000008800 */
[----:B------:R-:W-:Y:S01]  /*04d0*/  @!UP0 UMOV UR6, 0x400 ;  /* 0x0000040000068882 */ /* 0x000fe20000000000 */
[----:B---3--:R-:W-:Y:S01]  /*04e0*/  ISETP.EQ.U32.AND P2, PT, R12, 0x1, PT ;  /* 0x000000010c00780c */ /* 0x008fe20003f42070 */
[----:B0-----:R-:W-:Y:S01]  /*04f0*/  IMAD.MOV R14, RZ, RZ, -R7 ;  /* 0x000000ffff0e7224 */ /* 0x001fe200078e0a07 */
[----:B------:R-:W-:-:S02]  /*0500*/  LEA.HI R0, R3, R10, RZ, 0x2 ;  /* 0x0000000a03007211 */ /* 0x000fc400078f10ff */
[----:B------:R-:W-:Y:S01]  /*0510*/  LOP3.LUT R19, R10, 0xc, R19, 0x78, !PT ;  /* 0x0000000c0a137812 */ /* 0x000fe200078e7813 */
[----:B--2---:R-:W-:Y:S01]  /*0520*/  IMAD R3, R11, R14, UR8 ;  /* 0x000000080b037e24 */ /* 0x004fe2000f8e020e */
[----:B------:R-:W-:Y:S01]  /*0530*/  LOP3.LUT R9, R0, 0xfffffffc, RZ, 0xc0, !PT ;  /* 0xfffffffc00097812 */ /* 0x000fe200078ec0ff */
[----:B------:R-:W0:Y:S01]  /*0540*/  LDC R7, c[0x0][0x148] ;  /* 0x00005200ff077b82 */ /* 0x000e220000000800 */
[----:B-1----:R-:W-:-:S03]  /*0550*/  I2FP.F32.U32 R11, R4 ;  /* 0x00000004000b7245 */ /* 0x002fc60000201000 */
[----:B------:R-:W-:Y:S01]  /*0560*/  IMAD.IADD R0, R10, 0x1, -R9 ;  /* 0x000000010a007824 */ /* 0x000fe200078e0a09 */
[----:B------:R-:W-:Y:S01]  /*0570*/  SHF.R.S32.HI R9, RZ, 0x1f, R2 ;  /* 0x0000001fff097819 */ /* 0x000fe20000011402 */
[----:B------:R-:W-:Y:S01]  /*0580*/  FMUL R11, R11, UR4 ;  /* 0x000000040b0b7c20 */ /* 0x000fe20008400000 */
[----:B------:R-:W-:Y:S01]  /*0590*/  UMOV UR4, 0x20 ;  /* 0x0000002000047882 */ /* 0x000fe20000000000 */
[----:B------:R-:W-:Y:S01]  /*05a0*/  VIADD R10, R5, 0xffffffff ;  /* 0xffffffff050a7836 */ /* 0x000fe20000000000 */
[----:B------:R-:W-:Y:S01]  /*05b0*/  ISETP.NE.AND P4, PT, R0, R3, PT ;  /* 0x000000030000720c */ /* 0x000fe20003f85270 */
[----:B------:R-:W-:-:S04]  /*05c0*/  @!UP0 UIADD3 UR4, -UR4, 0x100000, URZ ;  /* 0x0010000004048890 */ /* 0x000fc8000fffe13f */
[----:B------:R-:W-:Y:S02]  /*05d0*/  @!UP0 USHF.L.U32 UR5, UR4, 0xb, URZ ;  /* 0x0000000b04058899 */ /* 0x000fe4000800063f */
[----:B------:R-:W-:Y:S01]  /*05e0*/  @!UP0 USHF.L.U32 UR4, UR4, 0x1, URZ ;  /* 0x0000000104048899 */ /* 0x000fe2000800063f */
[----:B------:R-:W-:Y:S01]  /*05f0*/  LEA.HI R9, R9, R2, RZ, 0x2 ;  /* 0x0000000209097211 */ /* 0x000fe200078f10ff */
[----:B------:R-:W1:Y:S01]  /*0600*/  F2I.U32.TRUNC.NTZ R11, R11 ;  /* 0x0000000b000b7305 */ /* 0x000e62000020f000 */
[----:B------:R-:W-:Y:S01]  /*0610*/  ISETP.GE.U32.AND P6, PT, R10, 0x2, PT ;  /* 0x000000020a00780c */ /* 0x000fe20003fc6070 */
[----:B-----5:R-:W-:Y:S01]  /*0620*/  @!UP0 ULEA UR6, UR7, UR6, 0x18 ;  /* 0x0000000607068291 */ /* 0x020fe2000f8ec03f */
[----:B------:R-:W-:Y:S01]  /*0630*/  LOP3.LUT R9, R9, 0xfffffffc, RZ, 0xc0, !PT ;  /* 0xfffffffc09097812 */ /* 0x000fe200078ec0ff */
[----:B------:R-:W-:Y:S01]  /*0640*/  VOTEU.ALL UP0, P0 ;  /* 0x00000000003f7886 */ /* 0x000fe20000000000 */
[----:B------:R-:W-:-:S03]  /*0650*/  LOP3.LUT P0, RZ, R8, 0x7, RZ, 0xc0, !PT ;  /* 0x0000000708ff7812 */ /* 0x000fc6000780c0ff */
[----:B------:R-:W-:Y:S01]  /*0660*/  IMAD.IADD R0, R2, 0x1, -R9 ;  /* 0x0000000102007824 */ /* 0x000fe200078e0a09 */
[----:B------:R-:W-:Y:S02]  /*0670*/  ISETP.LT.U32.AND P0, PT, R19, 0x10, !P0 ;  /* 0x000000101300780c */ /* 0x000fe40004701070 */
[----:B------:R-:W-:Y:S02]  /*0680*/  @P4 SHF.R.S32.HI R2, RZ, 0x1f, R19 ;  /* 0x0000001fff024819 */ /* 0x000fe40000011413 */
[----:B------:R-:W-:Y:S01]  /*0690*/  ISETP.NE.AND P1, PT, R0, 0x3, PT ;  /* 0x000000030000780c */ /* 0x000fe20003f25270 */
[----:B------:R-:W2:Y:S02]  /*06a0*/  FENCE.VIEW.ASYNC.S ;  /* 0x00000000000073c6 */ /* 0x000ea40000000000 */
[----:B--2---:R2:W3:Y:S01]  /*06b0*/  @!UP0 SYNCS.EXCH.64 URZ, [UR6+0x30], UR4 ;  /* 0x00003004063f85b2 */ /* 0x0044e20008000100 */
[----:B-1----:R-:W-:Y:S01]  /*06c0*/  IMAD.MOV R20, RZ, RZ, -R11 ;  /* 0x000000ffff147224 */ /* 0x002fe200078e0a0b */
[----:B------:R-:W-:-:S02]  /*06d0*/  @P4 LEA.HI R2, R2, R19, RZ, 0x2 ;  /* 0x0000001302024211 */ /* 0x000fc400078f10ff */
[----:B------:R-:W-:Y:S01]  /*06e0*/  ISETP.EQ.OR P1, PT, R0, RZ, !P1 ;  /* 0x000000ff0000720c */ /* 0x000fe20004f22670 */
[----:B0-----:R-:W-:Y:S01]  /*06f0*/  IMAD R9, R7, R20, R4 ;  /* 0x0000001407097224 */ /* 0x001fe200078e0204 */
[----:B------:R-:W-:Y:S02]  /*0700*/  @P4 SHF.R.S32.HI R2, RZ, 0x2, R2 ;  /* 0x00000002ff024819 */ /* 0x000fe40000011402 */
[----:B------:R-:W-:Y:S02]  /*0710*/  ISETP.EQ.AND P1, PT, R5, RZ, P1 ;  /* 0x000000ff0500720c */ /* 0x000fe40000f22270 */
[----:B------:R-:W-:Y:S02]  /*0720*/  @P4 ISETP.NE.AND P5, PT, R2, R9, PT ;  /* 0x000000090200420c */ /* 0x000fe40003fa5270 */
[----:B------:R-:W-:Y:S02]  /*0730*/  SEL R9, RZ, 0x1, !P0 ;  /* 0x00000001ff097807 */ /* 0x000fe40004000000 */
[----:B------:R-:W-:-:S02]  /*0740*/  @P4 SEL R22, RZ, 0x1, P5 ;  /* 0x00000001ff164807 */ /* 0x000fc40002800000 */
[----:B------:R-:W-:Y:S01]  /*0750*/  SEL R18, RZ, 0x1, !P1 ;  /* 0x00000001ff127807 */ /* 0x000fe20004800000 */
[----:B------:R2:W0:Y:S01]  /*0760*/  @!UP1 SYNCS.EXCH.64 URZ, [UR6+0x38], UR4 ;  /* 0x00003804063f95b2 */ /* 0x0004220008000100 */
[----:B------:R-:W-:Y:S01]  /*0770*/  LOP3.LUT R22, R22, R9, RZ, 0xc0, !PT ;  /* 0x0000000916167212 */ /* 0x000fe200078ec0ff */
[----:B------:R-:W-:Y:S01]  /*0780*/  NOP ;  /* 0x0000000000007918 */ /* 0x000fe20000000000 */
[----:B------:R-:W-:Y:S02]  /*0790*/  LOP3.LUT R11, R95, 0x7f, RZ, 0xc0, !PT ;  /* 0x0000007f5f0b7812 */ /* 0x000fe400078ec0ff */
[----:B------:R-:W-:Y:S01]  /*07a0*/  SEL R18, R18, 0x2, P6 ;  /* 0x0000000212127807 */ /* 0x000fe20003000000 */
[----:B--23--:R-:W-:Y:S06]  /*07b0*/  @!P2 BRA `(.L_x_3) ;  /* 0x000000000008a947 */ /* 0x00cfec0003800000 */
[----:B0---4-:R-:W-:Y:S01]  /*07c0*/  UCGABAR_ARV ;  /* 0x00000000000079c7 */ /* 0x011fe20008000000 */
[----:B------:R-:W-:Y:S05]  /*07d0*/  BRA `(.L_x_4) ;  /* 0x0000000000047947 */ /* 0x000fea0003800000 */
.L_x_3:
[----:B0---4-:R-:W-:Y:S01]  /*07e0*/  NOP ;  /* 0x0000000000007918 */ /* 0x011fe20000000000 */
.L_x_4:
[----:B------:R-:W0:Y:S01]  /*07f0*/  LDC R2, c[0x0][0x65c] ;  /* 0x00019700ff027b82 */ /* 0x000e220000000800 */
[----:B------:R-:W-:Y:S02]  /*0800*/  IMAD.U32 R8, RZ, RZ, UR8 ;  /* 0x00000008ff087e24 */ /* 0x000fe4000f8e00ff */
[----:B------:R-:W-:Y:S01]  /*0810*/  IMAD.MOV.U32 R9, RZ, RZ, RZ ;  /* 0x000000ffff097224 */ /* 0x000fe200078e00ff */
[----:B0-----:R-:W-:-:S04]  /*0820*/  ISETP.NE.AND P1, PT, R2, 0x1, PT ;  /* 0x000000010200780c */ /* 0x001fc80003f25270 */
[----:B------:R-:W-:-:S09]  /*0830*/  P2R R5, PR, RZ, 0x2 ;  /* 0x00000002ff057803 */ /* 0x000fd20000000000 */
[----:B------:R-:W0:Y:S01]  /*0840*/  @P1 LDC R17, c[0x0][0x10] ;  /* 0x00000400ff111b82 */ /* 0x000e220000000800 */
[----:B------:R-:W-:Y:S02]  /*0850*/  @P1 IMAD.MOV.U32 R5, RZ, RZ, RZ ;  /* 0x000000ffff051224 */ /* 0x000fe400078e00ff */
[----:B------:R-:W-:-:S05]  /*0860*/  @P1 IMAD.MOV.U32 R15, RZ, RZ, RZ ;  /* 0x000000ffff0f1224 */ /* 0x000fca00078e00ff */
[----:B------:R-:W1:Y:S01]  /*0870*/  @!P1 LDC R13, c[0x0][0xc] ;  /* 0x00000300ff0d9b82 */ /* 0x000e620000000800 */
[----:B------:R-:W-:Y:S01]  /*0880*/  ULDC UR4, c[0x0][0xc] ;  /* 0x0000030000047ab9 */ /* 0x000fe20000000800 */
[----:B------:R-:W-:Y:S01]  /*0890*/  ULDC UR5, c[0x0][0x10] ;  /* 0x0000040000057ab9 */ /* 0x000fe20000000800 */
[----:B------:R-:W-:Y:S01]  /*08a0*/  ULDC UR6, c[0x0][0x14] ;  /* 0x0000050000067ab9 */ /* 0x000fe20000000800 */
[----:B------:R-:W-:-:S04]  /*08b0*/  UIMAD.WIDE.U32 UR4, UR4, UR5, URZ ;  /* 0x00000005040472a5 */ /* 0x000fc8000f8e003f */
[----:B------:R-:W-:Y:S02]  /*08c0*/  UIMAD.WIDE.U32 UR36, UR4, UR6, URZ ;  /* 0x00000006042472a5 */ /* 0x000fe4000f8e003f */
[----:B------:R-:W-:-:S04]  /*08d0*/  UIMAD UR42, UR5, UR6, URZ ;  /* 0x00000006052a72a4 */ /* 0x000fc8000f8e023f */
[----:B------:R-:W-:Y:S01]  /*08e0*/  UIADD3 UR42, UR37, UR42, URZ ;  /* 0x0000002a252a7290 */ /* 0x000fe2000fffe03f */
[----:B0-----:R-:W-:-:S04]  /*08f0*/  @P1 IMAD.WIDE.U32 R16, R17, UR8, R4 ;  /* 0x0000000811101c25 */ /* 0x001fc8000f8e0004 */
[----:B------:R-:W-:Y:S02]  /*0900*/  @P1 IMAD.IADD R17, R17, 0x1, R15 ;  /* 0x0000000111111824 */ /* 0x000fe400078e020f */
[----:B-1----:R-:W-:-:S04]  /*0910*/  @!P1 IMAD.WIDE.U32 R8, R4, R13, R8 ;  /* 0x0000000d04089225 */ /* 0x002fc800078e0008 */
[----:B------:R-:W-:Y:S02]  /*0920*/  @!P1 IMAD.MOV.U32 R16, RZ, RZ, R8 ;  /* 0x000000ffff109224 */ /* 0x000fe400078e0008 */
[----:B------:R-:W-:Y:S01]  /*0930*/  @!P1 IMAD.MOV.U32 R17, RZ, RZ, R9 ;  /* 0x000000ffff119224 */ /* 0x000fe200078e0009 */
[----:B------:R-:W-:Y:S06]  /*0940*/  @!P2 BRA `(.L_x_5) ;  /* 0x00000000000ca947 */ /* 0x000fec0003800000 */
[----:B------:R-:W-:Y:S01]  /*0950*/  UCGABAR_WAIT ;  /* 0x0000000000007dc7 */ /* 0x000fe20008000000 */
[----:B------:R-:W-:Y:S01]  /*0960*/  CCTL.IVALL ;  /* 0x00000000ff00798f */ /* 0x000fe20002000000 */
[----:B------:R-:W-:Y:S05]  /*0970*/  BRA `(.L_x_6) ;  /* 0x0000000000047947 */ /* 0x000fea0003800000 */
.L_x_5:
[----:B------:R-:W-:Y:S06]  /*0980*/  BAR.SYNC.DEFER_BLOCKING 0x0 ;  /* 0x0000000000007b1d */ /* 0x000fec0000010000 */
.L_x_6:
[----:B------:R-:W-:Y:S05]  /*0990*/  @!P3 BRA `(.L_x_7) ;  /* 0x0000005c0098b947 */ /* 0x000fea0003800000 */
[----:B------:R-:W-:-:S13]  /*09a0*/  ISETP.GT.U32.AND P0, PT, R10, 0x1, PT ;  /* 0x000000010a00780c */ /* 0x000fda0003f04070 */
[----:B------:R-:W-:Y:S05]  /*09b0*/  @P0 EXIT ;  /* 0x000000000000094d */ /* 0x000fea0003800000 */
[----:B------:R-:W-:Y:S01]  /*09c0*/  ULDC.64 UR4, c[0x0][0x650] ;  /* 0x0001940000047ab9 */ /* 0x000fe20000000a00 */
[----:B------:R-:W-:Y:S01]  /*09d0*/  PRMT R0, RZ, 0x7610, R0 ;  /* 0x00007610ff007816 */ /* 0x000fe20000000000 */
[----:B------:R-:W-:Y:S01]  /*09e0*/  IMAD.MOV.U32 R103, RZ, RZ, -0x1 ;  /* 0xffffffffff677424 */ /* 0x000fe200078e00ff */
[----:B------:R-:W-:Y:S01]  /*09f0*/  ISETP.GE.U32.AND P0, PT, R16, UR4, PT ;  /* 0x0000000410007c0c */ /* 0x000fe2000bf06070 */
[----:B------:R-:W-:Y:S02]  /*0a00*/  IMAD.MOV.U32 R100, RZ, RZ, -0x1 ;  /* 0xffffffffff647424 */ /* 0x000fe400078e00ff */
[----:B------:R-:W-:Y:S01]  /*0a10*/  IMAD.MOV.U32 R101, RZ, RZ, -0x1 ;  /* 0xffffffffff657424 */ /* 0x000fe200078e00ff */
[----:B------:R-:W-:-:S13]  /*0a20*/  ISETP.GE.U32.AND.EX P0, PT, R17, UR5, PT, P0 ;  /* 0x0000000511007c0c */ /* 0x000fda000bf06100 */
[----:B------:R-:W-:Y:S05]  /*0a30*/  @P0 BRA `(.L_x_8) ;  /* 0x0000000400280947 */ /* 0x000fea0003800000 */
[----:B------:R-:W0:Y:S01]  /*0a40*/  LDC.64 R24, c[0x0][0x628] ;  /* 0x00018a00ff187b82 */ /* 0x000e220000000a00 */
[----:B------:R-:W-:Y:S02]  /*0a50*/  IMAD.MOV.U32 R8, RZ, RZ, R16 ;  /* 0x000000ffff087224 */ /* 0x000fe400078e0010 */
[----:B------:R-:W-:-:S05]  /*0a60*/  IMAD.MOV.U32 R9, RZ, RZ, R17 ;  /* 0x000000ffff097224 */ /* 0x000fca00078e0011 */
[----:B------:R-:W1:Y:S08]  /*0a70*/  LDC R0, c[0x0][0x630] ;  /* 0x00018c00ff007b82 */ /* 0x000e700000000800 */
[----:B------:R-:W2:Y:S01]  /*0a80*/  LDC.64 R26, c[0x0][0x620] ;  /* 0x00018800ff1a7b82 */ /* 0x000ea20000000a00 */
[----:B0-----:R-:W-:-:S04]  /*0a90*/  ISETP.NE.U32.AND P0, PT, R24, RZ, PT ;  /* 0x000000ff1800720c */ /* 0x001fc80003f05070 */
[----:B------:R-:W-:-:S13]  /*0aa0*/  ISETP.NE.AND.EX P0, PT, R25, RZ, PT, P0 ;  /* 0x000000ff1900720c */ /* 0x000fda0003f05300 */
[----:B-12---:R-:W-:Y:S05]  /*0ab0*/  @!P0 BRA `(.L_x_9) ;  /* 0x0000000000288947 */ /* 0x006fea0003800000 */
[----:B------:R-:W0:Y:S02]  /*0ac0*/  LDC R15, c[0x0][0x634] ;  /* 0x00018d00ff0f7b82 */ /* 0x000e240000000800 */
[----:B0-----:R-:W-:-:S05]  /*0ad0*/  IADD3 R15, P0, R16, R15, RZ ;  /* 0x0000000f100f7210 */ /* 0x001fca0007f1e0ff */
[----:B------:R-:W-:-:S04]  /*0ae0*/  IMAD.X R21, RZ, RZ, R17, P0 ;  /* 0x000000ffff157224 */ /* 0x000fc800000e0611 */
[----:B------:R-:W-:-:S04]  /*0af0*/  IMAD.WIDE.U32 R8, R21, R24, RZ ;  /* 0x0000001815087225 */ /* 0x000fc800078e00ff */
[----:B------:R-:W-:-:S04]  /*0b00*/  IMAD.WIDE.U32 R12, P0, R15, R25, R8 ;  /* 0x000000190f0c7225 */ /* 0x000fc80007800008 */
[----:B------:R-:W-:-:S04]  /*0b10*/  IMAD.WIDE.U32 R8, R15, R24, RZ ;  /* 0x000000180f087225 */ /* 0x000fc800078e00ff */
[----:B------:R-:W-:Y:S01]  /*0b20*/  IMAD.X R15, RZ, RZ, RZ, P0 ;  /* 0x000000ffff0f7224 */ /* 0x000fe200000e06ff */
[----:B------:R-:W-:Y:S01]  /*0b30*/  IADD3 RZ, P0, R9, R12, RZ ;  /* 0x0000000c09ff7210 */ /* 0x000fe20007f1e0ff */
[----:B------:R-:W-:-:S04]  /*0b40*/  IMAD.MOV.U32 R14, RZ, RZ, R13 ;  /* 0x000000ffff0e7224 */ /* 0x000fc800078e000d */
[----:B------:R-:W-:-:S08]  /*0b50*/  IMAD.WIDE.U32.X R8, R21, R25, R14, P0 ;  /* 0x0000001915087225 */ /* 0x000fd000000e040e */
.L_x_9:
[----:B------:R-:W0:Y:S01]  /*0b60*/  LDC.64 R28, c[0x0][0x640] ;  /* 0x00019000ff1c7b82 */ /* 0x000e220000000a00 */
[--C-:B------:R-:W-:Y:S01]  /*0b70*/  SHF.R.U64 R101, R8, R0, R9.reuse ;  /* 0x0000000008657219 */ /* 0x100fe20000001209 */
[----:B------:R-:W-:Y:S01]  /*0b80*/  IMAD R20, R7, R20, R4 ;  /* 0x0000001407147224 */ /* 0x000fe200078e0204 */
[----:B------:R-:W-:Y:S02]  /*0b90*/  SHF.R.U32.HI R0, RZ, R0, R9 ;  /* 0x00000000ff007219 */ /* 0x000fe40000011609 */
[----:B------:R-:W-:-:S03]  /*0ba0*/  IADD3 R5, P0, RZ, -R101, RZ ;  /* 0x80000065ff057210 */ /* 0x000fc60007f1e0ff */
[----:B------:R-:W1:Y:S02]  /*0bb0*/  LDC R12, c[0x0][0x618] ;  /* 0x00018600ff0c7b82 */ /* 0x000e640000000800 */
[----:B------:R-:W-:-:S04]  /*0bc0*/  IMAD.X R9, RZ, RZ, ~R0, P0 ;  /* 0x000000ffff097224 */ /* 0x000fc800000e0e00 */
[-C--:B------:R-:W-:Y:S02]  /*0bd0*/  IMAD R0, R9, R26.reuse, RZ ;  /* 0x0000001a09007224 */ /* 0x080fe400078e02ff */
[----:B------:R-:W2:Y:S01]  /*0be0*/  LDC R14, c[0x0][0x608] ;  /* 0x00018200ff0e7b82 */ /* 0x000ea20000000800 */
[----:B------:R-:W-:-:S04]  /*0bf0*/  IMAD.WIDE.U32 R8, R5, R26, R16 ;  /* 0x0000001a05087225 */ /* 0x000fc800078e0010 */
[----:B------:R-:W-:Y:S02]  /*0c00*/  IMAD R5, R5, R27, R0 ;  /* 0x0000001b05057224 */ /* 0x000fe400078e0200 */
[----:B------:R-:W-:Y:S01]  /*0c10*/  IMAD.MOV.U32 R27, RZ, RZ, 0x1 ;  /* 0x00000001ff1b7424 */ /* 0x000fe200078e00ff */
[----:B------:R-:W3:Y:S01]  /*0c20*/  LDC R24, c[0x0][0x658] ;  /* 0x00019600ff187b82 */ /* 0x000ee20000000800 */
[----:B------:R-:W-:Y:S01]  /*0c30*/  IMAD.IADD R5, R9, 0x1, R5 ;  /* 0x0000000109057824 */ /* 0x000fe200078e0205 */
[----:B0-----:R-:W-:Y:S01]  /*0c40*/  ISETP.NE.U32.AND P0, PT, R28, RZ, PT ;  /* 0x000000ff1c00720c */ /* 0x001fe20003f05070 */
[----:B------:R-:W-:-:S03]  /*0c50*/  IMAD.MOV.U32 R9, RZ, RZ, -0x1 ;  /* 0xffffffffff097424 */ /* 0x000fc600078e00ff */
[----:B------:R-:W-:Y:S02]  /*0c60*/  ISETP.NE.AND.EX P0, PT, R29, RZ, PT, P0 ;  /* 0x000000ff1d00720c */ /* 0x000fe40003f05300 */
[----:B------:R-:W0:Y:S01]  /*0c70*/  LDC R21, c[0x0][0x600] ;  /* 0x00018000ff157b82 */ /* 0x000e220000000800 */
[-CC-:B-1----:R-:W-:Y:S02]  /*0c80*/  SHF.R.U64 R10, R8, R12.reuse, R5.reuse ;  /* 0x0000000c080a7219 */ /* 0x182fe40000001205 */
[----:B------:R-:W-:-:S05]  /*0c90*/  SHF.R.U32.HI R5, RZ, R12, R5 ;  /* 0x0000000cff057219 */ /* 0x000fca0000011605 */
[----:B------:R-:W1:Y:S01]  /*0ca0*/  LDC R23, c[0x0][0x648] ;  /* 0x00019200ff177b82 */ /* 0x000e620000000800 */
[-CC-:B--2---:R-:W-:Y:S02]  /*0cb0*/  SHF.R.U64 R30, R10, R14.reuse, R5.reuse ;  /* 0x0000000e0a1e7219 */ /* 0x184fe40000001205 */
[----:B------:R-:W-:-:S05]  /*0cc0*/  SHF.R.U32.HI R5, RZ, R14, R5 ;  /* 0x0000000eff057219 */ /* 0x000fca0000011605 */
[----:B------:R-:W2:Y:S01]  /*0cd0*/  LDC R25, c[0x0][0x638] ;  /* 0x00018e00ff197b82 */ /* 0x000ea20000000800 */
[-CC-:B---3--:R-:W-:Y:S02]  /*0ce0*/  SHF.R.U64 R14, R30, R24.reuse, R5.reuse ;  /* 0x000000181e0e7219 */ /* 0x188fe40000001205 */
[-C--:B------:R-:W-:Y:S02]  /*0cf0*/  SHF.L.U32 R0, R9, R24.reuse, RZ ;  /* 0x0000001809007219 */ /* 0x080fe400000006ff */
[----:B------:R-:W-:Y:S01]  /*0d00*/  SHF.R.U32.HI R5, RZ, R24, R5 ;  /* 0x00000018ff057219 */ /* 0x000fe20000011605 */
[----:B------:R-:W-:Y:S01]  /*0d10*/  IMAD.MOV.U32 R4, RZ, RZ, R14 ;  /* 0x000000ffff047224 */ /* 0x000fe200078e000e */
[----:B------:R-:W-:Y:S01]  /*0d20*/  LOP3.LUT R7, RZ, R0, RZ, 0x33, !PT ;  /* 0x00000000ff077212 */ /* 0x000fe200078e33ff */
[----:B------:R-:W3:Y:S01]  /*0d30*/  LDC R26, c[0x0][0x610] ;  /* 0x00018400ff1a7b82 */ /* 0x000ee20000000800 */
[----:B------:R-:W-:Y:S05]  /*0d40*/  @!P0 BRA `(.L_x_10) ;  /* 0x0000000000288947 */ /* 0x000fea0003800000 */
[----:B------:R-:W4:Y:S02]  /*0d50*/  LDC R13, c[0x0][0x64c] ;  /* 0x00019300ff0d7b82 */ /* 0x000f240000000800 */
[----:B----4-:R-:W-:-:S05]  /*0d60*/  IADD3 R13, P0, R14, R13, RZ ;  /* 0x0000000d0e0d7210 */ /* 0x010fca0007f1e0ff */
        /* <DEDUP_REMOVED lines=8> */
.L_x_10:
[----:B-1----:R-:W-:Y:S01]  /*0df0*/  SHF.R.U64 R4, R4, R23, R5 ;  /* 0x0000001704047219 */ /* 0x002fe20000001205 */
[----:B0-----:R-:W-:Y:S01]  /*0e00*/  VIADD R5, R21, 0xffffffff ;  /* 0xffffffff15057836 */ /* 0x001fe20000000000 */
[----:B------:R-:W-:Y:S02]  /*0e10*/  SHF.L.U32 R0, R27, R24, RZ ;  /* 0x000000181b007219 */ /* 0x000fe400000006ff */
[----:B------:R-:W-:Y:S01]  /*0e20*/  LOP3.LUT R7, R30, R7, RZ, 0xc0, !PT ;  /* 0x000000071e077212 */ /* 0x000fe200078ec0ff */
[----:B------:R-:W-:Y:S01]  /*0e30*/  IMAD.MOV R8, RZ, RZ, -R4 ;  /* 0x000000ffff087224 */ /* 0x000fe200078e0a04 */
[----:B------:R-:W-:Y:S02]  /*0e40*/  SEL R3, R3, R20, !P1 ;  /* 0x0000001403037207 */ /* 0x000fe40004800000 */
[----:B------:R-:W-:Y:S01]  /*0e50*/  LOP3.LUT R5, R10, R5, RZ, 0xc0, !PT ;  /* 0x000000050a057212 */ /* 0x000fe200078ec0ff */
[----:B------:R-:W-:Y:S02]  /*0e60*/  IMAD R4, R0, R4, R7 ;  /* 0x0000000400047224 */ /* 0x000fe400078e0207 */
[----:B--2---:R-:W-:-:S02]  /*0e70*/  IMAD R0, R8, R25, R14 ;  /* 0x0000001908007224 */ /* 0x004fc400078e020e */
[----:B---3--:R-:W-:Y:S02]  /*0e80*/  IMAD R3, R4, R26, R3 ;  /* 0x0000001a04037224 */ /* 0x008fe400078e0203 */
[----:B------:R-:W-:Y:S02]  /*0e90*/  IMAD.MOV.U32 R7, RZ, RZ, 0x1 ;  /* 0x00000001ff077424 */ /* 0x000fe400078e00ff */
[----:B------:R-:W-:-:S03]  /*0ea0*/  IMAD R4, R0, R21, R5 ;  /* 0x0000001500047224 */ /* 0x000fc600078e0205 */
[----:B------:R-:W-:Y:S02]  /*0eb0*/  PRMT R0, R7, 0x7610, R0 ;  /* 0x0000761007007816 */ /* 0x000fe40000000000 */
[----:B------:R-:W-:Y:S02]  /*0ec0*/  SEL R100, R4, R3, !P1 ;  /* 0x0000000304647207 */ /* 0x000fe40004800000 */
[----:B------:R-:W-:-:S07]  /*0ed0*/  SEL R103, R3, R4, !P1 ;  /* 0x0000000403677207 */ /* 0x000fce0004800000 */
.L_x_8:
[----:B------:R-:W-:-:S08]  /*0ee0*/  NOP ;  /* 0x0000000000007918 */ /* 0x000fd00000000000 */
[----:B------:R-:W0:Y:S02]  /*0ef0*/  USETMAXREG.TRY_ALLOC.CTAPOOL UP0, 0xe8 ;  /* 0x000000e8000079c8 */ /* 0x000e240008000600 */
[----:B0-----:R-:W-:-:S13]  /*0f00*/  PLOP3.LUT P0, PT, PT, PT, UP0, 0x80, 0x0 ;  /* 0x000000000000781c */ /* 0x001fda0003f0f008 */
[----:B------:R-:W-:Y:S05]  /*0f10*/  @!P0 BRA `(.L_x_8) ;  /* 0xfffffffc00f08947 */ /* 0x000fea000383ffff */
[----:B------:R-:W-:Y:S01]  /*0f20*/  ULDC.64 UR4, c[0x0][0x598] ;  /* 0x0001660000047ab9 */ /* 0x000fe20000000a00 */
[----:B------:R-:W-:Y:S01]  /*0f30*/  ULDC.64 UR38, c[0x0][0x208] ;  /* 0x0000820000267ab9 */ /* 0x000fe20000000a00 */
[----:B------:R-:W-:-:S04]  /*0f40*/  ISETP.NE.U32.AND P0, PT, RZ, UR4, PT ;  /* 0x00000004ff007c0c */ /* 0x000fc8000bf05070 */
[----:B------:R-:W-:-:S13]  /*0f50*/  ISETP.NE.AND.EX P0, PT, RZ, UR5, PT, P0 ;  /* 0x00000005ff007c0c */ /* 0x000fda000bf05300 */
[----:B------:R-:W-:Y:S05]  /*0f60*/  @!P0 BRA `(.L_x_11) ;  /* 0x00000000001c8947 */ /* 0x000fea0003800000 */
[----:B------:R-:W0:Y:S02]  /*0f70*/  LDC.64 R4, c[0x0][0x598] ;  /* 0x00016600ff047b82 */ /* 0x000e240000000a00 */
[----:B0-----:R-:W2:Y:S02]  /*0f80*/  LDG.E.64 R4, desc[UR38][R4.64] ;  /* 0x0000002604047981 */ /* 0x001ea4000c1e1b00 */
[----:B--2---:R-:W-:-:S04]  /*0f90*/  ISETP.NE.U32.AND P0, PT, R4, RZ, PT ;  /* 0x000000ff0400720c */ /* 0x004fc80003f05070 */
[----:B------:R-:W-:-:S13]  /*0fa0*/  ISETP.NE.AND.EX P0, PT, R5, RZ, PT, P0 ;  /* 0x000000ff0500720c */ /* 0x000fda0003f05300 */
[----:B------:R-:W-:Y:S05]  /*0fb0*/  @!P0 BRA `(.L_x_11) ;  /* 0x0000000000088947 */ /* 0x000fea0003800000 */
[----:B------:R0:W5:Y:S01]  /*0fc0*/  LD.E R23, desc[UR38][R4.64] ;  /* 0x0000002604177980 */ /* 0x000162000c101900 */
[----:B------:R-:W-:Y:S05]  /*0fd0*/  BRA `(.L_x_12) ;  /* 0x0000000000247947 */ /* 0x000fea0003800000 */
.L_x_11:
[----:B------:R-:W-:Y:S02]  /*0fe0*/  ULDC.64 UR4, c[0x0][0x588] ;  /* 0x0001620000047ab9 */ /* 0x000fe40000000a00 */
[----:B------:R-:W-:-:S04]  /*0ff0*/  ISETP.NE.U32.AND P0, PT, RZ, UR4, PT ;  /* 0x00000004ff007c0c */ /* 0x000fc8000bf05070 */
[----:B------:R-:W-:-:S13]  /*1000*/  ISETP.NE.AND.EX P0, PT, RZ, UR5, PT, P0 ;  /* 0x00000005ff007c0c */ /* 0x000fda000bf05300 */
[----:B------:R-:W-:Y:S05]  /*1010*/  @!P0 BRA `(.L_x_13) ;  /* 0x00000000000c8947 */ /* 0x000fea0003800000 */
[----:B------:R-:W0:Y:S02]  /*1020*/  LDC.64 R4, c[0x0][0x588] ;  /* 0x00016200ff047b82 */ /* 0x000e240000000a00 */
[----:B0-----:R1:W5:Y:S01]  /*1030*/  LDG.E R23, desc[UR38][R4.64] ;  /* 0x0000002604177981 */ /* 0x001362000c1e1900 */
[----:B------:R-:W-:Y:S05]  /*1040*/  BRA `(.L_x_12) ;  /* 0x0000000000087947 */ /* 0x000fea0003800000 */
.L_x_13:
[----:B------:R-:W-:Y:S02]  /*1050*/  ULDC UR4, c[0x0][0x580] ;  /* 0x0001600000047ab9 */ /* 0x000fe40000000800 */
[----:B------:R-:W-:-:S07]  /*1060*/  IMAD.U32 R23, RZ, RZ, UR4 ;  /* 0x00000004ff177e24 */ /* 0x000fce000f8e00ff */
.L_x_12:
[----:B------:R-:W-:Y:S02]  /*1070*/  ULDC.64 UR4, c[0x0][0x5a0] ;  /* 0x0001680000047ab9 */ /* 0x000fe40000000a00 */
[----:B------:R-:W-:-:S04]  /*1080*/  ISETP.NE.U32.AND P0, PT, RZ, UR4, PT ;  /* 0x00000004ff007c0c */ /* 0x000fc8000bf05070 */
[----:B------:R-:W-:-:S13]  /*1090*/  ISETP.NE.AND.EX P0, PT, RZ, UR5, PT, P0 ;  /* 0x00000005ff007c0c */ /* 0x000fda000bf05300 */
[----:B------:R-:W-:Y:S05]  /*10a0*/  @!P0 BRA `(.L_x_14) ;  /* 0x00000000001c8947 */ /* 0x000fea0003800000 */
[----:B01----:R-:W0:Y:S02]  /*10b0*/  LDC.64 R4, c[0x0][0x5a0] ;  /* 0x00016800ff047b82 */ /* 0x003e240000000a00 */
[----:B0-----:R-:W2:Y:S02]  /*10c0*/  LDG.E.64 R4, desc[UR38][R4.64] ;  /* 0x0000002604047981 */ /* 0x001ea4000c1e1b00 */
[----:B--2---:R-:W-:-:S04]  /*10d0*/  ISETP.NE.U32.AND P0, PT, R4, RZ, PT ;  /* 0x000000ff0400720c */ /* 0x004fc80003f05070 */
[----:B------:R-:W-:-:S13]  /*10e0*/  ISETP.NE.AND.EX P0, PT, R5, RZ, PT, P0 ;  /* 0x000000ff0500720c */ /* 0x000fda0003f05300 */
[----:B------:R-:W-:Y:S05]  /*10f0*/  @!P0 BRA `(.L_x_14) ;  /* 0x0000000000088947 */ /* 0x000fea0003800000 */
[----:B------:R0:W5:Y:S01]  /*1100*/  LD.E R90, desc[UR38][R4.64] ;  /* 0x00000026045a7980 */ /* 0x000162000c101900 */
[----:B------:R-:W-:Y:S05]  /*1110*/  BRA `(.L_x_15) ;  /* 0x0000000000247947 */ /* 0x000fea0003800000 */
.L_x_14:
[----:B------:R-:W-:Y:S02]  /*1120*/  ULDC.64 UR4, c[0x0][0x590] ;  /* 0x0001640000047ab9 */ /* 0x000fe40000000a00 */
[----:B------:R-:W-:-:S04]  /*1130*/  ISETP.NE.U32.AND P0, PT, RZ, UR4, PT ;  /* 0x00000004ff007c0c */ /* 0x000fc8000bf05070 */
[----:B------:R-:W-:-:S13]  /*1140*/  ISETP.NE.AND.EX P0, PT, RZ, UR5, PT, P0 ;  /* 0x00000005ff007c0c */ /* 0x000fda000bf05300 */
[----:B------:R-:W-:Y:S05]  /*1150*/  @!P0 BRA `(.L_x_16) ;  /* 0x00000000000c8947 */ /* 0x000fea0003800000 */
[----:B------:R-:W2:Y:S02]  /*1160*/  LDC.64 R90, c[0x0][0x590] ;  /* 0x00016400ff5a7b82 */ /* 0x000ea40000000a00 */
[----:B--2---:R2:W5:Y:S01]  /*1170*/  LDG.E R90, desc[UR38][R90.64] ;  /* 0x000000265a5a7981 */ /* 0x004562000c1e1900 */
[----:B------:R-:W-:Y:S05]  /*1180*/  BRA `(.L_x_15) ;  /* 0x0000000000087947 */ /* 0x000fea0003800000 */
.L_x_16:
[----:B------:R-:W-:Y:S02]  /*1190*/  ULDC UR4, c[0x0][0x584] ;  /* 0x0001610000047ab9 */ /* 0x000fe40000000800 */
[----:B------:R-:W-:-:S07]  /*11a0*/  IMAD.U32 R90, RZ, RZ, UR4 ;  /* 0x00000004ff5a7e24 */ /* 0x000fce000f8e00ff */
.L_x_15:
[----:B------:R-:W-:-:S13]  /*11b0*/  LOP3.LUT P0, RZ, R0, 0xff, RZ, 0xc0, !PT ;  /* 0x000000ff00ff7812 */ /* 0x000fda000780c0ff */
[----:B------:R-:W-:Y:S05]  /*11c0*/  @!P0 EXIT ;  /* 0x000000000000894d */ /* 0x000fea0003800000 */
[----:B------:R-:W3:Y:S01]  /*11d0*/  LDC R93, c[0x0][0x658] ;  /* 0x00019600ff5d7b82 */ /* 0x000ee20000000800 */
[----:B------:R-:W-:Y:S01]  /*11e0*/  ULDC.64 UR6, c[0x0][0x288] ;  /* 0x0000a20000067ab9 */ /* 0x000fe20000000a00 */
[----:B------:R-:W-:Y:S01]  /*11f0*/  LOP3.LUT R6, R6, 0x1, RZ, 0xc0, !PT ;  /* 0x0000000106067812 */ /* 0x000fe200078ec0ff */
[----:B------:R-:W-:Y:S01]  /*1200*/  UIADD3 UR4, UR7, 0x3f, URZ ;  /* 0x0000003f07047890 */ /* 0x000fe2000fffe03f */
[----:B------:R-:W-:Y:S01]  /*1210*/  SHF.R.U32.HI R0, RZ, 0x2, R95 ;  /* 0x00000002ff007819 */ /* 0x000fe2000001165f */
[----:B------:R-:W-:Y:S01]  /*1220*/  IMAD.U32 R3, RZ, RZ, UR6 ;  /* 0x00000006ff037e24 */ /* 0x000fe2000f8e00ff */
[----:B------:R-:W-:Y:S01]  /*1230*/  SHF.R.U32.HI R11, RZ, 0x1, R11 ;  /* 0x00000001ff0b7819 */ /* 0x000fe2000001160b */
[----:B------:R-:W-:Y:S01]  /*1240*/  USHF.R.S32.HI UR5, URZ, 0x1f, UR4 ;  /* 0x0000001f3f057899 */ /* 0x000fe20008011404 */
[----:B01----:R-:W0:Y:S01]  /*1250*/  LDC.64 R4, c[0x0][0x5c8] ;  /* 0x00017200ff047b82 */ /* 0x003e220000000a00 */
[----:B------:R-:W-:Y:S01]  /*1260*/  LOP3.LUT R94, R95, 0x3, RZ, 0xc0, !PT ;  /* 0x000000035f5e7812 */ /* 0x000fe200078ec0ff */
[----:B------:R-:W-:Y:S01]  /*1270*/  IMAD.SHL.U32 R7, R6, 0x40, RZ ;  /* 0x0000004006077824 */ /* 0x000fe200078e00ff */
[----:B------:R-:W-:Y:S01]  /*1280*/  LOP3.LUT R0, R0, 0x7, RZ, 0xc0, !PT ;  /* 0x0000000700007812 */ /* 0x000fe200078ec0ff */
[----:B------:R-:W-:Y:S01]  /*1290*/  ULEA.HI UR5, UR5, UR4, URZ, 0x6 ;  /* 0x0000000405057291 */ /* 0x000fe2000f8f303f */
[----:B------:R-:W-:Y:S01]  /*12a0*/  LOP3.LUT R11, R11, 0x30, RZ, 0xc0, !PT ;  /* 0x000000300b0b7812 */ /* 0x000fe200078ec0ff */
[----:B------:R-:W-:Y:S01]  /*12b0*/  IMAD R94, R94, -0x2, R3 ;  /* 0xfffffffe5e5e7824 */ /* 0x000fe200078e0203 */
[--C-:B------:R-:W-:Y:S01]  /*12c0*/  LOP3.LUT R88, R7, 0x40, R0.reuse, 0xe2, !PT ;  /* 0x0000004007587812 */ /* 0x100fe200078ee200 */
[----:B------:R-:W1:Y:S01]  /*12d0*/  LDC R97, c[0x0][0x600] ;  /* 0x00018000ff617b82 */ /* 0x000e620000000800 */
[----:B------:R-:W-:Y:S01]  /*12e0*/  IADD3 R3, RZ, -R11, -R0 ;  /* 0x8000000bff037210 */ /* 0x000fe20007ffe800 */
[----:B------:R-:W-:Y:S01]  /*12f0*/  IMAD.MOV.U32 R0, RZ, RZ, -0x1 ;  /* 0xffffffffff007424 */ /* 0x000fe200078e00ff */
[----:B------:R-:W-:Y:S01]  /*1300*/  USHF.R.S32.HI UR43, URZ, 0x6, UR5 ;  /* 0x000000063f2b7899 */ /* 0x000fe20008011405 */
[----:B------:R-:W-:Y:S01]  /*1310*/  IMAD.MOV.U32 R8, RZ, RZ, 0x1 ;  /* 0x00000001ff087424 */ /* 0x000fe200078e00ff */
[C---:B------:R-:W-:Y:S01]  /*1320*/  LOP3.LUT R96, R95.reuse, 0x80, RZ, 0xc0, !PT ;  /* 0x000000805f607812 */ /* 0x040fe200078ec0ff */
[----:B------:R-:W-:Y:S01]  /*1330*/  IMAD R3, R6, -0x40, R3 ;  /* 0xffffffc006037824 */ /* 0x000fe200078e0203 */
[----:B------:R-:W-:Y:S01]  /*1340*/  UISETP.LT.AND UP0, UPT, UR43, 0x1, UPT ;  /* 0x000000012b00788c */ /* 0x000fe2000bf01270 */
[----:B---3--:R-:W-:Y:S01]  /*1350*/  SHF.L.U32 R0, R0, R93, RZ ;  /* 0x0000005d00007219 */ /* 0x008fe200000006ff */
[----:B------:R-:W-:Y:S01]  /*1360*/  ULDC UR4, c[0x0][0x284] ;  /* 0x0000a10000047ab9 */ /* 0x000fe20000000800 */
[----:B------:R-:W-:Y:S01]  /*1370*/  LOP3.LUT R88, R88, R11, RZ, 0xfc, !PT ;  /* 0x0000000b58587212 */ /* 0x000fe200078efcff */
[----:B------:R-:W-:Y:S01]  /*1380*/  USEL UR44, UR43, 0x1, UP0 ;  /* 0x000000012b2c7887 */ /* 0x000fe20008000000 */
[----:B------:R-:W-:Y:S01]  /*1390*/  SHF.L.U32 R93, R8, R93, RZ ;  /* 0x0000005d085d7219 */ /* 0x000fe200000006ff */
[----:B------:R-:W-:Y:S01]  /*13a0*/  IMAD.SHL.U32 R95, R95, 0x2, RZ ;  /* 0x000000025f5f7824 */ /* 0x000fe200078e00ff */
[----:B------:R-:W-:Y:S01]  /*13b0*/  LOP3.LUT R102, R18, 0x1, RZ, 0xfc, !PT ;  /* 0x0000000112667812 */ /* 0x000fe200078efcff */
[----:B------:R-:W-:Y:S01]  /*13c0*/  VIADD R99, R3, UR4 ;  /* 0x0000000403637c36 */ /* 0x000fe20008000000 */
[C---:B0-----:R-:W-:Y:S01]  /*13d0*/  SHF.L.U64.HI R92, R4.reuse, 0x3, R5 ;  /* 0x00000003045c7819 */ /* 0x041fe20000010205 */
[----:B--2---:R-:W-:Y:S01]  /*13e0*/  IMAD.SHL.U32 R91, R4, 0x8, RZ ;  /* 0x00000008045b7824 */ /* 0x004fe200078e00ff */
[----:B------:R-:W-:Y:S01]  /*13f0*/  SHF.R.U32.HI R96, RZ, 0x7, R96 ;  /* 0x00000007ff607819 */ /* 0x000fe20000011660 */
[----:B------:R-:W-:Y:S01]  /*1400*/  IMAD.MOV.U32 R89, RZ, RZ, RZ ;  /* 0x000000ffff597224 */ /* 0x000fe200078e00ff */
[----:B------:R-:W-:Y:S01]  /*1410*/  LOP3.LUT R98, RZ, R0, RZ, 0x33, !PT ;  /* 0x00000000ff627212 */ /* 0x000fe200078e33ff */
[----:B------:R-:W-:Y:S01]  /*1420*/  UIADD3 UR44, UR43, -UR44, URZ ;  /* 0x8000002c2b2c7290 */ /* 0x000fe2000fffe03f */
[----:B------:R-:W-:Y:S01]  /*1430*/  UMOV UR40, URZ ;  /* 0x0000003f00287c82 */ /* 0x000fe20008000000 */
[----:B-1----:R-:W-:Y:S01]  /*1440*/  VIADD R97, R97, 0xffffffff ;  /* 0xffffffff61617836 */ /* 0x002fe20000000000 */
[----:B------:R-:W-:-:S09]  /*1450*/  UMOV UR41, URZ ;  /* 0x0000003f00297c82 */ /* 0x000fd20008000000 */
.L_x_162:
[----:B0-----:R-:W0:Y:S01]  /*1460*/  SHFL.IDX PT, R0, R96, RZ, 0x1f ;  /* 0x00001fff60007589 */ /* 0x001e2200000e0000 */
[----:B-1----:R-:W1:Y:S01]  /*1470*/  S2UR UR7, SR_CgaCtaId ;  /* 0x00000000000779c3 */ /* 0x002e620000008800 */
[----:B------:R-:W-:Y:S01]  /*1480*/  UMOV UR6, 0x400 ;  /* 0x0000040000067882 */ /* 0x000fe20000000000 */
[----:B0-----:R-:W-:Y:S01]  /*1490*/  R2UR UR4, R0 ;  /* 0x00000000000472ca */ /* 0x001fe200000e0000 */
[----:B-1----:R-:W-:-:S12]  /*14a0*/  ULEA UR6, UR7, UR6, 0x18 ;  /* 0x0000000607067291 */ /* 0x002fd8000f8ec03f */
[----:B------:R-:W-:-:S04]  /*14b0*/  ULEA.HI UR5, UR4, UR4, URZ, 0x1 ;  /* 0x0000000404057291 */ /* 0x000fc8000f8f083f */
[----:B------:R-:W-:-:S04]  /*14c0*/  ULOP3.LUT UR5, UR5, 0x7fffe, URZ, 0xc0, !UPT ;  /* 0x0007fffe05057892 */ /* 0x000fc8000f8ec03f */
[----:B------:R-:W-:-:S03]  /*14d0*/  UIADD3 UR5, UR4, -UR5, URZ ;  /* 0x8000000504057290 */ /* 0x000fc6000fffe03f */
[----:B------:R-:W-:Y:S01]  /*14e0*/  ULDC UR4, c[0x0][0x28c] ;  /* 0x0000a30000047ab9 */ /* 0x000fe20000000800 */
[----:B------:R-:W-:Y:S01]  /*14f0*/  ULEA UR5, UR5, UR6, 0xd ;  /* 0x0000000605057291 */ /* 0x000fe2000f8e683f */
[----:B------:R-:W-:-:S03]  /*1500*/  ISETP.LT.AND P0, PT, RZ, UR4, PT ;  /* 0x00000004ff007c0c */ /* 0x000fc6000bf01270 */
[----:B------:R-:W-:-:S04]  /*1510*/  UIADD3 UR5, UR5, 0x100, URZ ;  /* 0x0000010005057890 */ /* 0x000fc8000fffe03f */
[----:B------:R-:W-:-:S04]  /*1520*/  USHF.R.U32.HI UR5, URZ, 0x4, UR5 ;  /* 0x000000043f057899 */ /* 0x000fc80008011605 */
[----:B------:R-:W-:-:S04]  /*1530*/  ULOP3.LUT UR5, UR5, 0x3fff, URZ, 0xc0, !UPT ;  /* 0x00003fff05057892 */ /* 0x000fc8000f8ec03f */
[----:B------:R-:W-:Y:S01]  /*1540*/  ULOP3.LUT UR45, UR5, 0x10000, URZ, 0xfc, !UPT ;  /* 0x00010000052d7892 */ /* 0x000fe2000f8efc3f */
[----:B--2345:R-:W-:Y:S11]  /*1550*/  @P0 BRA `(.L_x_17) ;  /* 0x0000000000400947 */ /* 0x03cff60003800000 */
[----:B------:R-:W-:Y:S01]  /*1560*/  MOV R0, 0x0 ;  /* 0x0000000000007802 */ /* 0x000fe20000000f00 */
[----:B------:R-:W-:Y:S01]  /*1570*/  ULDC.64 UR4, c[0x4][0x68] ;  /* 0x01001a0000047ab9 */ /* 0x000fe20000000a00 */
[----:B------:R-:W-:Y:S01]  /*1580*/  ULDC.64 UR6, c[0x4][0x8] ;  /* 0x0100020000067ab9 */ /* 0x000fe20000000a00 */
[----:B------:R-:W-:Y:S01]  /*1590*/  IMAD.U32 R4, RZ, RZ, UR4 ;  /* 0x00000004ff047e24 */ /* 0x000fe2000f8e00ff */
[----:B------:R0:W1:Y:S01]  /*15a0*/  LDC.64 R14, c[0x4][R0] ;  /* 0x01000000000e7b82 */ /* 0x0000620000000a00 */
[----:B------:R-:W-:Y:S01]  /*15b0*/  IMAD.U32 R5, RZ, RZ, UR5 ;  /* 0x00000005ff057e24 */ /* 0x000fe2000f8e00ff */
[----:B------:R-:W-:Y:S01]  /*15c0*/  ULDC.64 UR4, c[0x4][0x70] ;  /* 0x01001c0000047ab9 */ /* 0x000fe20000000a00 */
[----:B------:R-:W-:Y:S02]  /*15d0*/  IMAD.U32 R10, RZ, RZ, UR6 ;  /* 0x00000006ff0a7e24 */ /* 0x000fe4000f8e00ff */
[----:B------:R-:W-:Y:S02]  /*15e0*/  IMAD.U32 R6, RZ, RZ, UR4 ;  /* 0x00000004ff067e24 */ /* 0x000fe4000f8e00ff */
[----:B------:R-:W-:-:S02]  /*15f0*/  IMAD.U32 R7, RZ, RZ, UR5 ;  /* 0x00000005ff077e24 */ /* 0x000fc4000f8e00ff */
[----:B------:R-:W-:Y:S02]  /*1600*/  IMAD.U32 R11, RZ, RZ, UR7 ;  /* 0x00000007ff0b7e24 */ /* 0x000fe4000f8e00ff */
[----:B------:R-:W-:Y:S02]  /*1610*/  IMAD.MOV.U32 R8, RZ, RZ, 0x1e1 ;  /* 0x000001e1ff087424 */ /* 0x000fe400078e00ff */
[----:B------:R-:W-:Y:S02]  /*1620*/  IMAD.MOV.U32 R12, RZ, RZ, 0x1 ;  /* 0x00000001ff0c7424 */ /* 0x000fe400078e00ff */
[----:B0-----:R-:W-:-:S07]  /*1630*/  IMAD.MOV.U32 R13, RZ, RZ, RZ ;  /* 0x000000ffff0d7224 */ /* 0x001fce00078e00ff */
[----:B------:R-:W-:-:S07]  /*1640*/  LEPC R20, `(.L_x_17) ;  /* 0x000000001014794e */ /* 0x000fce0000000000 */
[----:B-1---5:R-:W-:Y:S05]  /*1650*/  CALL.ABS.NOINC R14 ;  /* 0x000000000e007343 */ /* 0x022fea0003c00000 */
.L_x_17:
[----:B------:R-:W-:-:S13]  /*1660*/  ISETP.NE.AND P0, PT, R102, 0x3, PT ;  /* 0x000000036600780c */ /* 0x000fda0003f05270 */
[----:B------:R-:W-:Y:S05]  /*1670*/  @!P0 BRA `(.L_x_18) ;  /* 0x0000000000048947 */ /* 0x000fea0003800000 */
[----:B------:R-:W-:Y:S01]  /*1680*/  BPT.TRAP 0x1 ;  /* 0x000000040000795c */ /* 0x000fe20000300000 */
.L_x_18:
[----:B------:R-:W0:Y:S01]  /*1690*/  S2UR UR5, SR_CgaCtaId ;  /* 0x00000000000579c3 */ /* 0x000e220000008800 */
[----:B------:R-:W-:Y:S01]  /*16a0*/  UMOV UR4, 0x400 ;  /* 0x0000040000047882 */ /* 0x000fe20000000000 */
[----:B------:R-:W-:Y:S02]  /*16b0*/  IMAD.U32 R0, RZ, RZ, UR40 ;  /* 0x00000028ff007e24 */ /* 0x000fe4000f8e00ff */
[----:B------:R-:W-:-:S03]  /*16c0*/  IMAD.U32 R3, RZ, RZ, UR41 ;  /* 0x00000029ff037e24 */ /* 0x000fc6000f8e00ff */
[----:B------:R-:W-:Y:S01]  /*16d0*/  SHF.L.U32 R0, R0, 0x1f, RZ ;  /* 0x0000001f00007819 */ /* 0x000fe200000006ff */
[----:B0-----:R-:W-:-:S06]  /*16e0*/  ULEA UR4, UR5, UR4, 0x18 ;  /* 0x0000000405047291 */ /* 0x001fcc000f8ec03f */
[----:B------:R-:W-:-:S04]  /*16f0*/  IMAD.U32 R6, RZ, RZ, UR4 ;  /* 0x00000004ff067e24 */ /* 0x000fc8000f8e00ff */
[----:B------:R-:W-:-:S04]  /*1700*/  IMAD R3, R3, 0x8, R6 ;  /* 0x0000000803037824 */ /* 0x000fc800078e0206 */
[----:B------:R0:W1:Y:S01]  /*1710*/  SYNCS.PHASECHK.TRANS64.TRYWAIT P1, [R3+URZ], R0 ;  /* 0x00000000030075a7 */ /* 0x000062000802017f */
[----:B------:R-:W-:Y:S05]  /*1720*/  @!P0 BRA `(.L_x_19) ;  /* 0x0000000000048947 */ /* 0x000fea0003800000 */
[----:B------:R-:W-:Y:S01]  /*1730*/  BPT.TRAP 0x1 ;  /* 0x000000040000795c */ /* 0x000fe20000300000 */
.L_x_19:
[----:B------:R-:W-:-:S05]  /*1740*/  IMAD.U32 R4, RZ, RZ, UR44 ;  /* 0x0000002cff047e24 */ /* 0x000fca000f8e00ff */
[----:B------:R-:W-:Y:S01]  /*1750*/  ISETP.GE.AND P2, PT, R4, 0x1, PT ;  /* 0x000000010400780c */ /* 0x000fe20003f46270 */
[----:B-1----:R-:W-:-:S12]  /*1760*/  @P1 BRA `(.L_x_20) ;  /* 0x0000000000081947 */ /* 0x002fd80003800000 */
[----:B------:R-:W1:Y:S02]  /*1770*/  SYNCS.PHASECHK.TRANS64.TRYWAIT P1, [R3+URZ], R0 ;  /* 0x00000000030075a7 */ /* 0x000e64000802017f */
[----:B-1----:R-:W-:Y:S05]  /*1780*/  @!P1 BRA `(.L_x_21) ;  /* 0x00000064007c9947 */ /* 0x002fea0003800000 */
.L_x_20:
[----:B------:R-:W-:Y:S05]  /*1790*/  WARPSYNC.ALL ;  /* 0x0000000000007948 */ /* 0x000fea0003800000 */
[----:B------:R-:W-:Y:S01]  /*17a0*/  R2UR UR4, R6 ;  /* 0x00000000060472ca */ /* 0x000fe200000e0000 */
[----:B------:R-:W-:Y:S01]  /*17b0*/  ULEA UR5, UR41, UR45, 0xa ;  /* 0x0000002d29057291 */ /* 0x000fe2000f8e503f */
[----:B------:R-:W-:Y:S01]  /*17c0*/  WARPGROUP.ARRIVE ;  /* 0x00000000000079c5 */ /* 0x000fe20000000000 */
[----:B------:R-:W-:Y:S01]  /*17d0*/  UMOV UR9, 0x40000040 ;  /* 0x4000004000097882 */ /* 0x000fe20000000000 */
[----:B------:R-:W-:-:S04]  /*17e0*/  UMOV UR11, 0x40000040 ;  /* 0x40000040000b7882 */ /* 0x000fc80000000000 */
[----:B------:R-:W-:-:S05]  /*17f0*/  UMOV UR8, UR5 ;  /* 0x0000000500087c82 */ /* 0x000fca0008000000 */
[----:B------:R-:W-:-:S04]  /*1800*/  UIADD3 UR4, UR4, 0x8100, URZ ;  /* 0x0000810004047890 */ /* 0x000fc8000fffe03f */
[----:B------:R-:W-:-:S04]  /*1810*/  USHF.R.U32.HI UR4, URZ, 0x4, UR4 ;  /* 0x000000043f047899 */ /* 0x000fc80008011604 */
[----:B------:R-:W-:-:S04]  /*1820*/  ULOP3.LUT UR4, UR4, 0x3fff, URZ, 0xc0, !UPT ;  /* 0x00003fff04047892 */ /* 0x000fc8000f8ec03f */
[----:B------:R-:W-:-:S04]  /*1830*/  ULOP3.LUT UR4, UR4, 0x10000, URZ, 0xfc, !UPT ;  /* 0x0001000004047892 */ /* 0x000fc8000f8efc3f */
[----:B------:R-:W-:-:S07]  /*1840*/  ULEA UR6, UR41, UR4, 0xa ;  /* 0x0000000429067291 */ /* 0x000fce000f8e503f */
[----:B------:R-:W-:Y:S02]  /*1850*/  UMOV UR10, UR6 ;  /* 0x00000006000a7c82 */ /* 0x000fe40008000000 */
[----:B------:R-:W-:Y:S01]  /*1860*/  HGMMA.64x128x16.F32 R24, gdesc[UR8], RZ, !UPT, gsb0 ;  /* 0x01e00000081879f0 */ /* 0x000fe2000c0008ff */
[----:B------:R-:W-:Y:S02]  /*1870*/  UIADD3 UR8, UR5, 0x2, URZ ;  /* 0x0000000205087890 */ /* 0x000fe4000fffe03f */
[----:B------:R-:W-:Y:S01]  /*1880*/  UIADD3 UR10, UR6, 0x2, URZ ;  /* 0x00000002060a7890 */ /* 0x000fe2000fffe03f */
[----:B------:R-:W-:Y:S01]  /*1890*/  UMOV UR9, 0x40000040 ;  /* 0x4000004000097882 */ /* 0x000fe20000000000 */
[----:B------:R-:W-:Y:S01]  /*18a0*/  UMOV UR11, 0x40000040 ;  /* 0x40000040000b7882 */ /* 0x000fe20000000000 */
[----:B------:R-:W-:Y:S02]  /*18b0*/  WARPGROUP.DEPBAR.LE gsb0, 0x0 ;  /* 0x00008000000079c5 */ /* 0x000fe40000010000 */
[----:B------:R-:W-:-:S06]  /*18c0*/  WARPGROUP.ARRIVE ;  /* 0x00000000000079c5 */ /* 0x000fcc0000000000 */
[----:B------:R-:W-:Y:S01]  /*18d0*/  HGMMA.64x128x16.F32 R24, gdesc[UR8], R24, gsb0 ;  /* 0x01e00000081879f0 */ /* 0x000fe20008000818 */
        /* <DEDUP_REMOVED lines=13> */
[----:B------:R-:W-:Y:S03]  /*19b0*/  HGMMA.64x128x16.F32 R24, gdesc[UR8], R24, gsb0 ;  /* 0x01e00000081879f0 */ /* 0x000fe60008000818 */
[----:B------:R-:W-:Y:S02]  /*19c0*/  WARPGROUP.DEPBAR.LE gsb0, 0x0 ;  /* 0x00008000000079c5 */ /* 0x000fe40000010000 */
[----:B------:R-:W-:Y:S05]  /*19d0*/  @!P2 BRA `(.L_x_22) ;  /* 0x000000040028a947 */ /* 0x000fea0003800000 */
[----:B------:R-:W-:Y:S01]  /*19e0*/  UIADD3 UR5, UR41, 0x1, URZ ;  /* 0x0000000129057890 */ /* 0x000fe2000fffe03f */
[----:B01----:R-:W-:Y:S02]  /*19f0*/  IMAD.U32 R0, RZ, RZ, UR44 ;  /* 0x0000002cff007e24 */ /* 0x003fe4000f8e00ff */
[----:B------:R-:W-:Y:S01]  /*1a00*/  IMAD.U32 R3, RZ, RZ, UR41 ;  /* 0x00000029ff037e24 */ /* 0x000fe2000f8e00ff */
[----:B------:R-:W-:-:S04]  /*1a10*/  UISETP.NE.AND UP0, UPT, UR5, 0x2, UPT ;  /* 0x000000020500788c */ /* 0x000fc8000bf05270 */
[----:B------:R-:W-:Y:S02]  /*1a20*/  USEL UR6, URZ, 0x1, UP0 ;  /* 0x000000013f067887 */ /* 0x000fe40008000000 */
[----:B------:R-:W-:Y:S02]  /*1a30*/  USEL UR5, UR5, URZ, UP0 ;  /* 0x0000003f05057287 */ /* 0x000fe40008000000 */
[----:B------:R-:W-:-:S06]  /*1a40*/  ULOP3.LUT UR6, UR40, UR6, URZ, 0x3c, !UPT ;  /* 0x0000000628067292 */ /* 0x000fcc000f8e3c3f */
[----:B------:R-:W-:-:S07]  /*1a50*/  IMAD.U32 R7, RZ, RZ, UR6 ;  /* 0x00000006ff077e24 */ /* 0x000fce000f8e00ff */
.L_x_29:
[----:B------:R-:W-:Y:S05]  /*1a60*/  @!P0 BRA `(.L_x_23) ;  /* 0x0000000000048947 */ /* 0x000fea0003800000 */
[----:B------:R-:W-:Y:S01]  /*1a70*/  BPT.TRAP 0x1 ;  /* 0x000000040000795c */ /* 0x000fe20000300000 */
.L_x_23:
[----:B------:R-:W0:Y:S01]  /*1a80*/  S2UR UR7, SR_CgaCtaId ;  /* 0x00000000000779c3 */ /* 0x000e220000008800 */
[----:B------:R-:W-:Y:S01]  /*1a90*/  UMOV UR6, 0x400 ;  /* 0x0000040000067882 */ /* 0x000fe20000000000 */
[----:B------:R-:W-:Y:S01]  /*1aa0*/  IMAD.U32 R5, RZ, RZ, UR5 ;  /* 0x00000005ff057e24 */ /* 0x000fe2000f8e00ff */
[----:B------:R-:W-:Y:S01]  /*1ab0*/  SHF.L.U32 R4, R7, 0x1f, RZ ;  /* 0x0000001f07047819 */ /* 0x000fe200000006ff */
[----:B0-----:R-:W-:-:S06]  /*1ac0*/  ULEA UR6, UR7, UR6, 0x18 ;  /* 0x0000000607067291 */ /* 0x001fcc000f8ec03f */
[----:B------:R-:W-:-:S04]  /*1ad0*/  IMAD.U32 R6, RZ, RZ, UR6 ;  /* 0x00000006ff067e24 */ /* 0x000fc8000f8e00ff */
[----:B------:R-:W-:-:S04]  /*1ae0*/  IMAD R5, R5, 0x8, R6 ;  /* 0x0000000805057824 */ /* 0x000fc800078e0206 */
[----:B------:R0:W1:Y:S01]  /*1af0*/  SYNCS.PHASECHK.TRANS64.TRYWAIT P1, [R5+URZ], R4 ;  /* 0x00000004050075a7 */ /* 0x000062000802017f */
[----:B------:R-:W-:Y:S05]  /*1b00*/  @!P0 BRA `(.L_x_24) ;  /* 0x0000000000048947 */ /* 0x000fea0003800000 */
[----:B------:R-:W-:Y:S01]  /*1b10*/  BPT.TRAP 0x1 ;  /* 0x000000040000795c */ /* 0x000fe20000300000 */
.L_x_24:
[----:B-1----:R-:W-:Y:S05]  /*1b20*/  @P1 BRA `(.L_x_25) ;  /* 0x0000000000081947 */ /* 0x002fea0003800000 */
[----:B------:R-:W1:Y:S02]  /*1b30*/  SYNCS.PHASECHK.TRANS64.TRYWAIT P1, [R5+URZ], R4 ;  /* 0x00000004050075a7 */ /* 0x000e64000802017f */
[----:B-1----:R-:W-:Y:S05]  /*1b40*/  @!P1 BRA `(.L_x_26) ;  /* 0x0000006000a09947 */ /* 0x002fea0003800000 */
.L_x_25:
[----:B------:R-:W-:Y:S01]  /*1b50*/  ULEA UR6, UR5, UR45, 0xa ;  /* 0x0000002d05067291 */ /* 0x000fe2000f8e503f */
[----:B------:R-:W-:Y:S01]  /*1b60*/  WARPGROUP.ARRIVE ;  /* 0x00000000000079c5 */ /* 0x000fe20000000000 */
[----:B------:R-:W-:Y:S01]  /*1b70*/  ULEA UR7, UR5, UR4, 0xa ;  /* 0x0000000405077291 */ /* 0x000fe2000f8e503f */
[----:B------:R-:W-:Y:S01]  /*1b80*/  UMOV UR9, 0x40000040 ;  /* 0x4000004000097882 */ /* 0x000fe20000000000 */
[----:B------:R-:W-:-:S03]  /*1b90*/  UMOV UR11, 0x40000040 ;  /* 0x40000040000b7882 */ /* 0x000fc60000000000 */
[----:B------:R-:W-:Y:S02]  /*1ba0*/  UMOV UR8, UR6 ;  /* 0x0000000600087c82 */ /* 0x000fe40008000000 */
[----:B------:R-:W-:Y:S02]  /*1bb0*/  UMOV UR10, UR7 ;  /* 0x00000007000a7c82 */ /* 0x000fe40008000000 */
[----:B------:R-:W-:Y:S01]  /*1bc0*/  HGMMA.64x128x16.F32 R24, gdesc[UR8], R24, gsb0 ;  /* 0x01e00000081879f0 */ /* 0x000fe20008000818 */
[----:B------:R-:W-:Y:S02]  /*1bd0*/  UIADD3 UR8, UR6, 0x2, URZ ;  /* 0x0000000206087890 */ /* 0x000fe4000fffe03f */
[----:B------:R-:W-:Y:S01]  /*1be0*/  UIADD3 UR10, UR7, 0x2, URZ ;  /* 0x00000002070a7890 */ /* 0x000fe2000fffe03f */
[----:B------:R-:W-:Y:S01]  /*1bf0*/  UMOV UR9, 0x40000040 ;  /* 0x4000004000097882 */ /* 0x000fe20000000000 */
[----:B------:R-:W-:Y:S01]  /*1c00*/  UMOV UR11, 0x40000040 ;  /* 0x40000040000b7882 */ /* 0x000fe20000000000 */
[----:B------:R-:W-:-:S02]  /*1c10*/  WARPGROUP.DEPBAR.LE gsb0, 0x0 ;  /* 0x00008000000079c5 */ /* 0x000fc40000010000 */
        /* <DEDUP_REMOVED lines=18> */
[----:B------:R-:W-:Y:S01]  /*1d40*/  BPT.TRAP 0x1 ;  /* 0x000000040000795c */ /* 0x000fe20000300000 */
.L_x_27:
[----:B------:R-:W-:-:S13]  /*1d50*/  ISETP.NE.AND P1, PT, R22, RZ, PT ;  /* 0x000000ff1600720c */ /* 0x000fda0003f25270 */
[----:B01----:R-:W-:-:S04]  /*1d60*/  @P1 IMAD R4, R3, 0x8, R6 ;  /* 0x0000000803041824 */ /* 0x003fc800078e0206 */
[----:B------:R-:W-:-:S05]  /*1d70*/  @P1 VIADD R4, R4, 0x10 ;  /* 0x0000001004041836 */ /* 0x000fca0000000000 */
[----:B------:R-:W-:-:S04]  /*1d80*/  @P1 PRMT R4, R19, 0x654, R4 ;  /* 0x0000065413041816 */ /* 0x000fc80000000004 */
[----:B------:R0:W-:Y:S01]  /*1d90*/  @P1 SYNCS.ARRIVE.TRANS64.RED.A1T0 RZ, [R4+URZ], RZ ;  /* 0x000000ff04ff19a7 */ /* 0x0001e2000810043f */
[----:B------:R-:W-:-:S13]  /*1da0*/  ISETP.GT.U32.AND P1, PT, R18, 0x1, PT ;  /* 0x000000011200780c */ /* 0x000fda0003f24070 */
[----:B0-----:R-:W-:Y:S05]  /*1db0*/  @P1 BRA `(.L_x_28) ;  /* 0x0000000000041947 */ /* 0x001fea0003800000 */
[----:B------:R-:W-:Y:S01]  /*1dc0*/  BPT.TRAP 0x1 ;  /* 0x000000040000795c */ /* 0x000fe20000300000 */
.L_x_28:
[----:B------:R-:W-:Y:S01]  /*1dd0*/  UIADD3 UR5, UR5, 0x1, URZ ;  /* 0x0000000105057890 */ /* 0x000fe2000fffe03f */
[C---:B------:R-:W-:Y:S01]  /*1de0*/  ISETP.GT.AND P2, PT, R0.reuse, 0x1, PT ;  /* 0x000000010000780c */ /* 0x040fe20003f44270 */
[----:B------:R-:W-:Y:S02]  /*1df0*/  VIADD R3, R3, 0x1 ;  /* 0x0000000103037836 */ /* 0x000fe40000000000 */
[----:B------:R-:W-:Y:S01]  /*1e00*/  UISETP.NE.AND UP0, UPT, UR5, 0x2, UPT ;  /* 0x000000020500788c */ /* 0x000fe2000bf05270 */
[----:B------:R-:W-:Y:S02]  /*1e10*/  VIADD R0, R0, 0xffffffff ;  /* 0xffffffff00007836 */ /* 0x000fe40000000000 */
[C---:B------:R-:W-:Y:S01]  /*1e20*/  ISETP.NE.AND P1, PT, R3.reuse, 0x2, PT ;  /* 0x000000020300780c */ /* 0x040fe20003f25270 */
[----:B------:R-:W-:Y:S02]  /*1e30*/  USEL UR6, URZ, 0x1, UP0 ;  /* 0x000000013f067887 */ /* 0x000fe40008000000 */
[----:B------:R-:W-:Y:S01]  /*1e40*/  USEL UR5, UR5, URZ, UP0 ;  /* 0x0000003f05057287 */ /* 0x000fe20008000000 */
[----:B------:R-:W-:-:S03]  /*1e50*/  SEL R3, R3, RZ, P1 ;  /* 0x000000ff03037207 */ /* 0x000fc60000800000 */
[----:B------:R-:W-:Y:S01]  /*1e60*/  LOP3.LUT R7, R7, UR6, RZ, 0x3c, !PT ;  /* 0x0000000607077c12 */ /* 0x000fe2000f8e3cff */
[----:B------:R-:W-:Y:S07]  /*1e70*/  @P2 BRA `(.L_x_29) ;  /* 0xfffffff800f82947 */ /* 0x000fee000383ffff */
.L_x_22:
[----:B01----:R-:W0:Y:S02]  /*1e80*/  LDC R0, c[0x0][0x28c] ;  /* 0x0000a300ff007b82 */ /* 0x003e240000000800 */
[----:B0-----:R-:W-:-:S13]  /*1e90*/  ISETP.GE.AND P1, PT, R0, 0x1, PT ;  /* 0x000000010000780c */ /* 0x001fda0003f26270 */
[----:B------:R-:W-:Y:S05]  /*1ea0*/  @!P1 BRA `(.L_x_30) ;  /* 0x0000000000389947 */ /* 0x000fea0003800000 */
[----:B------:R-:W-:Y:S05]  /*1eb0*/  @!P0 BRA `(.L_x_31) ;  /* 0x0000000000048947 */ /* 0x000fea0003800000 */
[----:B------:R-:W-:Y:S01]  /*1ec0*/  BPT.TRAP 0x1 ;  /* 0x000000040000795c */ /* 0x000fe20000300000 */
.L_x_31:
[----:B------:R-:W-:-:S13]  /*1ed0*/  ISETP.NE.AND P0, PT, R22, RZ, PT ;  /* 0x000000ff1600720c */ /* 0x000fda0003f05270 */
[----:B------:R-:W-:-:S05]  /*1ee0*/  VOTEU.ANY UP0, P0 ;  /* 0x00000000003f7886 */ /* 0x000fca0000000100 */
[----:B------:R-:W-:-:S06]  /*1ef0*/  @UP0 UIADD3 UR4, UR44, UR41, URZ ;  /* 0x000000292c040290 */ /* 0x000fcc000fffe03f */
[----:B------:R-:W-:-:S04]  /*1f00*/  IMAD.U32 R0, RZ, RZ, UR4 ;  /* 0x00000004ff007e24 */ /* 0x000fc8000f8e00ff */
[----:B------:R-:W-:-:S05]  /*1f10*/  @P0 IMAD.SHL.U32 R0, R0, 0x8, RZ ;  /* 0x0000000800000824 */ /* 0x000fca00078e00ff */
[----:B------:R-:W-:-:S04]  /*1f20*/  @P0 LOP3.LUT R0, R0, 0x8, RZ, 0xc0, !PT ;  /* 0x0000000800000812 */ /* 0x000fc800078ec0ff */
[----:B------:R-:W-:-:S04]  /*1f30*/  @P0 IADD3 R0, R6, 0x10, R0 ;  /* 0x0000001006000810 */ /* 0x000fc80007ffe000 */
[----:B------:R-:W-:-:S04]  /*1f40*/  @P0 PRMT R0, R19, 0x654, R0 ;  /* 0x0000065413000816 */ /* 0x000fc80000000000 */
[----:B------:R0:W-:Y:S01]  /*1f50*/  @P0 SYNCS.ARRIVE.TRANS64.RED.A1T0 RZ, [R0+URZ], RZ ;  /* 0x000000ff00ff09a7 */ /* 0x0001e2000810043f */
[----:B------:R-:W-:-:S13]  /*1f60*/  ISETP.GT.U32.AND P0, PT, R18, 0x1, PT ;  /* 0x000000011200780c */ /* 0x000fda0003f04070 */
[----:B0-----:R-:W-:Y:S05]  /*1f70*/  @P0 BRA `(.L_x_30) ;  /* 0x0000000000040947 */ /* 0x001fea0003800000 */
[----:B------:R-:W-:Y:S01]  /*1f80*/  BPT.TRAP 0x1 ;  /* 0x000000040000795c */ /* 0x000fe20000300000 */
.L_x_30:
[----:B------:R-:W-:Y:S01]  /*1f90*/  IMAD.SHL.U32 R100, R100, 0x80, RZ ;  /* 0x0000008064647824 */ /* 0x000fe200078e00ff */
[----:B------:R-:W-:Y:S01]  /*1fa0*/  ULDC UR6, c[0x0][0x288] ;  /* 0x0000a20000067ab9 */ /* 0x000fe20000000800 */
[----:B------:R-:W-:Y:S01]  /*1fb0*/  SHF.R.S32.HI R11, RZ, 0x1f, R101 ;  /* 0x0000001fff0b7819 */ /* 0x000fe20000011465 */
[C---:B------:R-:W-:Y:S01]  /*1fc0*/  IMAD.SHL.U32 R6, R103.reuse, 0x80, RZ ;  /* 0x0000008067067824 */ /* 0x040fe200078e00ff */
[----:B------:R-:W-:Y:S01]  /*1fd0*/  ULDC.64 UR4, c[0x0][0x5d0] ;  /* 0x0001740000047ab9 */ /* 0x000fe20000000a00 */
[C---:B------:R-:W-:Y:S01]  /*1fe0*/  LOP3.LUT R8, R100.reuse, 0x6, R95, 0xf8, !PT ;  /* 0x0000000664087812 */ /* 0x040fe200078ef85f */
[----:B------:R-:W-:Y:S01]  /*1ff0*/  IMAD.WIDE R104, R103, 0x80, R88 ;  /* 0x0000008067687825 */ /* 0x000fe200078e0258 */
[----:B------:R-:W-:Y:S01]  /*2000*/  ISETP.GE.AND P0, PT, R100, UR6, PT ;  /* 0x0000000664007c0c */ /* 0x000fe2000bf06270 */
[----:B------:R-:W-:Y:S01]  /*2010*/  ULDC UR6, c[0x0][0x284] ;  /* 0x0000a10000067ab9 */ /* 0x000fe20000000800 */
[----:B------:R-:W-:Y:S01]  /*2020*/  SHF.R.S32.HI R9, RZ, 0x1f, R8 ;  /* 0x0000001fff097819 */ /* 0x000fe20000011408 */
[----:B------:R-:W-:Y:S01]  /*2030*/  IMAD R0, R11, UR4, RZ ;  /* 0x000000040b007c24 */ /* 0x000fe2000f8e02ff */
[----:B------:R-:W-:-:S03]  /*2040*/  ISETP.GE.OR P0, PT, R6, UR6, P0 ;  /* 0x0000000606007c0c */ /* 0x000fc60008706670 */
[C---:B------:R-:W-:Y:S02]  /*2050*/  IMAD R3, R101.reuse, UR5, R0 ;  /* 0x0000000565037c24 */ /* 0x040fe4000f8e0200 */
[----:B------:R-:W-:Y:S01]  /*2060*/  IMAD.WIDE.U32 R4, R101, UR4, R8 ;  /* 0x0000000465047c25 */ /* 0x000fe2000f8e0008 */
[----:B------:R-:W-:-:S03]  /*2070*/  ULDC.64 UR4, c[0x0][0x5c8] ;  /* 0x0001720000047ab9 */ /* 0x000fc60000000a00 */
[----:B------:R-:W-:Y:S02]  /*2080*/  IMAD R7, R105, UR4, RZ ;  /* 0x0000000469077c24 */ /* 0x000fe4000f8e02ff */
[----:B------:R-:W-:Y:S02]  /*2090*/  IMAD.IADD R5, R5, 0x1, R3 ;  /* 0x0000000105057824 */ /* 0x000fe400078e0203 */
[C---:B------:R-:W-:Y:S02]  /*20a0*/  IMAD R7, R104.reuse, UR5, R7 ;  /* 0x0000000568077c24 */ /* 0x040fe4000f8e0207 */
[----:B------:R-:W-:-:S04]  /*20b0*/  IMAD.WIDE.U32 R106, R104, UR4, R4 ;  /* 0x00000004686a7c25 */ /* 0x000fc8000f8e0004 */
[----:B------:R-:W-:Y:S01]  /*20c0*/  IMAD.MOV.U32 R0, RZ, RZ, -0x1 ;  /* 0xffffffffff007424 */ /* 0x000fe200078e00ff */
[----:B------:R-:W-:Y:S06]  /*20d0*/  @P0 BRA `(.L_x_32) ;  /* 0x00000040001c0947 */ /* 0x000fec0003800000 */
[----:B-----5:R-:W-:Y:S01]  /*20e0*/  FSETP.NEU.AND P0, PT, R90, RZ, PT ;  /* 0x000000ff5a00720b */ /* 0x020fe20003f0d000 */
[----:B------:R-:W-:Y:S01]  /*20f0*/  IMAD.IADD R4, R94, 0x1, -R100 ;  /* 0x000000015e047824 */ /* 0x000fe200078e0a64 */
[----:B------:R-:W-:Y:S01]  /*2100*/  BSSY B0, `(.L_x_32) ;  /* 0x0000404000007945 */ /* 0x000fe20003800000 */
[----:B------:R-:W-:Y:S02]  /*2110*/  IMAD.IADD R3, R99, 0x1, -R6 ;  /* 0x0000000163037824 */ /* 0x000fe400078e0a06 */
[----:B------:R-:W-:Y:S01]  /*2120*/  IMAD.IADD R103, R107, 0x1, R7 ;  /* 0x000000016b677824 */ /* 0x000fe200078e0207 */
[----:B------:R-:W-:-:S04]  /*2130*/  ISETP.GT.AND P2, PT, R4, RZ, PT ;  /* 0x000000ff0400720c */ /* 0x000fc80003f44270 */
[----:B------:R-:W-:-:S03]  /*2140*/  ISETP.GT.AND P1, PT, R3, RZ, P2 ;  /* 0x000000ff0300720c */ /* 0x000fc60001724270 */
[----:B------:R-:W-:Y:S10]  /*2150*/  @!P0 BRA `(.L_x_33) ;  /* 0x0000002c00288947 */ /* 0x000ff40003800000 */
[----:B------:R-:W0:Y:S01]  /*2160*/  LDC.64 R110, c[0x0][0x5b8] ;  /* 0x00016e00ff6e7b82 */ /* 0x000e220000000a00 */
[----:B------:R-:W-:-:S07]  /*2170*/  ULDC.64 UR4, c[0x0][0x5c0] ;  /* 0x0001700000047ab9 */ /* 0x000fce0000000a00 */
[----:B------:R-:W1:Y:S08]  /*2180*/  LDC.64 R112, c[0x0][0x5b0] ;  /* 0x00016c00ff707b82 */ /* 0x000e700000000a00 */
[----:B------:R-:W2:Y:S01]  /*2190*/  LDC.64 R114, c[0x0][0x5a8] ;  /* 0x00016a00ff727b82 */ /* 0x000ea20000000a00 */
[-C--:B0-----:R-:W-:Y:S02]  /*21a0*/  IMAD R6, R11, R110.reuse, RZ ;  /* 0x0000006e0b067224 */ /* 0x081fe400078e02ff */
[----:B------:R-:W-:-:S04]  /*21b0*/  IMAD.WIDE.U32 R108, R101, R110, R8 ;  /* 0x0000006e656c7225 */ /* 0x000fc800078e0008 */
[----:B------:R-:W-:Y:S02]  /*21c0*/  IMAD R107, R101, R111, R6 ;  /* 0x0000006f656b7224 */ /* 0x000fe400078e0206 */
[-C--:B-1----:R-:W-:Y:S02]  /*21d0*/  IMAD R5, R105, R112.reuse, RZ ;  /* 0x0000007069057224 */ /* 0x082fe400078e02ff */
[----:B------:R-:W-:Y:S02]  /*21e0*/  IMAD.IADD R13, R109, 0x1, R107 ;  /* 0x000000016d0d7824 */ /* 0x000fe400078e026b */
[----:B------:R-:W-:Y:S02]  /*21f0*/  IMAD.MOV.U32 R12, RZ, RZ, R108 ;  /* 0x000000ffff0c7224 */ /* 0x000fe400078e006c */
[C---:B------:R-:W-:Y:S02]  /*2200*/  IMAD R111, R104.reuse, R113, R5 ;  /* 0x00000071686f7224 */ /* 0x040fe400078e0205 */
[----:B------:R-:W-:-:S04]  /*2210*/  IMAD.WIDE.U32 R6, R104, R112, R12 ;  /* 0x0000007068067225 */ /* 0x000fc800078e000c */
[----:B------:R-:W-:Y:S01]  /*2220*/  IMAD.IADD R5, R7, 0x1, R111 ;  /* 0x0000000107057824 */ /* 0x000fe200078e026f */
[----:B--2---:R-:W-:-:S04]  /*2230*/  LEA R14, P0, R6, R114, 0x1 ;  /* 0x00000072060e7211 */ /* 0x004fc800078008ff */
[----:B------:R-:W-:-:S05]  /*2240*/  LEA.HI.X R15, R6, R115, R5, 0x1, P0 ;  /* 0x00000073060f7211 */ /* 0x000fca00000f0c05 */
[----:B------:R0:W2:Y:S01]  /*2250*/  @P1 LDG.E.LTC128B.U16 R5, desc[UR38][R14.64] ;  /* 0x000000260e051981 */ /* 0x0000a2000c1e1520 */
[----:B------:R-:W-:Y:S01]  /*2260*/  LEA R10, P0, R106, UR4, 0x1 ;  /* 0x000000046a0a7c11 */ /* 0x000fe2000f8008ff */
[----:B------:R-:W-:Y:S01]  /*2270*/  IMAD.WIDE.U32 R6, R104, R112, R8 ;  /* 0x0000007068067225 */ /* 0x000fe200078e0008 */
[----:B------:R-:W-:Y:S03]  /*2280*/  BSSY B1, `(.L_x_34) ;  /* 0x0000012000017945 */ /* 0x000fe60003800000 */
[----:B------:R-:W-:Y:S02]  /*2290*/  IMAD.IADD R7, R111, 0x1, R7 ;  /* 0x000000016f077824 */ /* 0x000fe400078e0207 */
[----:B------:R-:W-:Y:S01]  /*22a0*/  IMAD.WIDE.U32 R20, R101, R110, R6 ;  /* 0x0000006e65147225 */ /* 0x000fe200078e0006 */
[----:B0-----:R-:W-:-:S03]  /*22b0*/  SHF.L.U64.HI R15, R112, 0x3, R113 ;  /* 0x00000003700f7819 */ /* 0x001fc60000010271 */
[----:B------:R-:W-:Y:S01]  /*22c0*/  IMAD.IADD R7, R107, 0x1, R21 ;  /* 0x000000016b077824 */ /* 0x000fe200078e0215 */
[----:B------:R-:W-:Y:S01]  /*22d0*/  LEA R6, P4, R20, R114, 0x1 ;  /* 0x0000007214067211 */ /* 0x000fe200078808ff */
[----:B------:R-:W-:-:S03]  /*22e0*/  IMAD.SHL.U32 R14, R112, 0x8, RZ ;  /* 0x00000008700e7824 */ /* 0x000fc600078e00ff */
[----:B------:R-:W-:Y:S01]  /*22f0*/  LEA.HI.X R7, R20, R115, R7, 0x1, P4 ;  /* 0x0000007314077211 */ /* 0x000fe200020f0c07 */
[----:B--2---:R-:W-:-:S05]  /*2300*/  HADD2.F32 R11, -RZ, R5.H0_H0 ;  /* 0x20000005ff0b7230 */ /* 0x004fca0000004100 */
[----:B------:R-:W-:-:S04]  /*2310*/  FMUL R11, R11, R90 ;  /* 0x0000005a0b0b7220 */ /* 0x000fc80000400000 */
[----:B------:R-:W-:Y:S01]  /*2320*/  FFMA R24, R24, R23, R11 ;  /* 0x0000001718187223 */ /* 0x000fe2000000000b */
[----:B------:R-:W-:Y:S02]  /*2330*/  LEA.HI.X R11, R106, UR5, R103, 0x1, P0 ;  /* 0x000000056a0b7c11 */ /* 0x000fe400080f0c67 */
[----:B------:R-:W-:Y:S02]  /*2340*/  ISETP.GT.AND P0, PT, R4, 0x1, PT ;  /* 0x000000010400780c */ /* 0x000fe40003f04270 */
[----:B------:R-:W-:Y:S02]  /*2350*/  F2FP.F16.F32.PACK_AB R24, RZ, R24 ;  /* 0x00000018ff18723e */ /* 0x000fe400000000ff */
[----:B------:R-:W-:-:S03]  /*2360*/  ISETP.GT.AND P3, PT, R3, RZ, P0 ;  /* 0x000000ff0300720c */ /* 0x000fc60000764270 */
[----:B------:R0:W-:Y:S10]  /*2370*/  @P1 STG.E.U16 desc[UR38][R10.64], R24 ;  /* 0x000000180a001986 */ /* 0x0001f4000c101526 */
[----:B------:R-:W-:Y:S05]  /*2380*/  @!P3 BRA `(.L_x_35) ;  /* 0x000000000004b947 */ /* 0x000fea0003800000 */
[----:B------:R1:W5:Y:S02]  /*2390*/  LDG.E.LTC128B.U16 R5, desc[UR38][R6.64+0x2] ;  /* 0x0000022606057981 */ /* 0x000364000c1e1520 */
.L_x_35:
[----:B------:R-:W-:Y:S05]  /*23a0*/  BSYNC B1 ;  /* 0x0000000000017941 */ /* 0x000fea0003800000 */
.L_x_34:
[----:B-----5:R-:W-:Y:S01]  /*23b0*/  HADD2.F32 R103, -RZ, R5.H0_H0 ;  /* 0x20000005ff677230 */ /* 0x020fe20000004100 */
[----:B------:R-:W-:Y:S01]  /*23c0*/  ISETP.GT.AND P2, PT, R3, 0x8, P2 ;  /* 0x000000080300780c */ /* 0x000fe20001744270 */
[----:B------:R-:W-:Y:S01]  /*23d0*/  IMAD.WIDE.U32 R20, R104, R112, R14 ;  /* 0x0000007068147225 */ /* 0x000fe200078e000e */
[----:B0-----:R-:W-:-:S03]  /*23e0*/  PRMT R24, R5, 0x7610, R24 ;  /* 0x0000761005187816 */ /* 0x001fc60000000018 */
[----:B------:R-:W-:Y:S01]  /*23f0*/  FMUL R12, R103, R90 ;  /* 0x0000005a670c7220 */ /* 0x000fe20000400000 */
[----:B------:R-:W-:Y:S01]  /*2400*/  IMAD.IADD R111, R111, 0x1, R21 ;  /* 0x000000016f6f7824 */ /* 0x000fe200078e0215 */
[----:B------:R-:W-:Y:S02]  /*2410*/  IADD3 R108, P1, R108, R20, RZ ;  /* 0x000000146c6c7210 */ /* 0x000fe40007f3e0ff */
[----:B------:R-:W-:-:S03]  /*2420*/  FFMA R12, R25, R23, R12 ;  /* 0x00000017190c7223 */ /* 0x000fc6000000000c */
[----:B------:R-:W-:Y:S01]  /*2430*/  IMAD.X R13, R111, 0x1, R13, P1 ;  /* 0x000000016f0d7824 */ /* 0x000fe200008e060d */
[C---:B------:R-:W-:Y:S02]  /*2440*/  LEA R14, P1, R108.reuse, R114, 0x1 ;  /* 0x000000726c0e7211 */ /* 0x040fe400078208ff */
[----:B------:R-:W-:Y:S02]  /*2450*/  F2FP.F16.F32.PACK_AB R12, RZ, R12 ;  /* 0x0000000cff0c723e */ /* 0x000fe400000000ff */
[----:B------:R-:W-:Y:S02]  /*2460*/  LEA.HI.X R15, R108, R115, R13, 0x1, P1 ;  /* 0x000000736c0f7211 */ /* 0x000fe400008f0c0d */
[----:B------:R-:W-:-:S05]  /*2470*/  PRMT R21, R12, 0x7610, R21 ;  /* 0x000076100c157816 */ /* 0x000fca0000000015 */
[----:B------:R0:W-:Y:S04]  /*2480*/  @P3 STG.E.U16 desc[UR38][R10.64+0x2], R21 ;  /* 0x000002150a003986 */ /* 0x0001e8000c101526 */
[----:B------:R-:W2:Y:S01]  /*2490*/  @P2 LDG.E.LTC128B.U16 R24, desc[UR38][R14.64] ;  /* 0x000000260e182981 */ /* 0x000ea2000c1e1520 */
[----:B------:R-:W-:Y:S01]  /*24a0*/  IADD3 R20, P1, R8, R20, RZ ;  /* 0x0000001408147210 */ /* 0x000fe20007f3e0ff */
[----:B------:R-:W-:Y:S01]  /*24b0*/  BSSY B1, `(.L_x_36) ;  /* 0x0000011000017945 */ /* 0x000fe20003800000 */
[----:B------:R-:W-:Y:S02]  /*24c0*/  SHF.L.U64.HI R13, R91, 0x1, R92 ;  /* 0x000000015b0d7819 */ /* 0x000fe4000001025c */
[----:B------:R-:W-:Y:S01]  /*24d0*/  ISETP.GT.AND P0, PT, R3, 0x8, P0 ;  /* 0x000000080300780c */ /* 0x000fe20000704270 */
[----:B0-----:R-:W-:Y:S01]  /*24e0*/  IMAD.X R21, R9, 0x1, R111, P1 ;  /* 0x0000000109157824 */ /* 0x001fe200008e066f */
[----:B------:R-:W-:Y:S01]  /*24f0*/  LEA R12, P1, R91, R10, 0x1 ;  /* 0x0000000a5b0c7211 */ /* 0x000fe200078208ff */
[----:B------:R-:W-:-:S04]  /*2500*/  IMAD.WIDE.U32 R20, R101, R110, R20 ;  /* 0x0000006e65147225 */ /* 0x000fc800078e0014 */
[----:B------:R-:W-:Y:S01]  /*2510*/  IMAD.X R13, R13, 0x1, R11, P1 ;  /* 0x000000010d0d7824 */ /* 0x000fe200008e060b */
[----:B------:R-:W-:Y:S01]  /*2520*/  LEA R8, P3, R20, R114, 0x1 ;  /* 0x0000007214087211 */ /* 0x000fe200078608ff */
[----:B------:R-:W-:-:S05]  /*2530*/  IMAD.IADD R9, R107, 0x1, R21 ;  /* 0x000000016b097824 */ /* 0x000fca00078e0215 */
[----:B------:R-:W-:Y:S01]  /*2540*/  LEA.HI.X R9, R20, R115, R9, 0x1, P3 ;  /* 0x0000007314097211 */ /* 0x000fe200018f0c09 */
[----:B--2---:R-:W-:-:S05]  /*2550*/  HADD2.F32 R5, -RZ, R24.H0_H0 ;  /* 0x20000018ff057230 */ /* 0x004fca0000004100 */
[----:B------:R-:W-:-:S04]  /*2560*/  FMUL R5, R5, R90 ;  /* 0x0000005a05057220 */ /* 0x000fc80000400000 */
[----:B------:R-:W-:-:S05]  /*2570*/  FFMA R5, R26, R23, R5 ;  /* 0x000000171a057223 */ /* 0x000fca0000000005 */
[----:B------:R-:W-:-:S05]  /*2580*/  F2FP.F16.F32.PACK_AB R5, RZ, R5 ;  /* 0x00000005ff05723e */ /* 0x000fca00000000ff */
[----:B------:R0:W-:Y:S01]  /*2590*/  @P2 STG.E.U16 desc[UR38][R12.64], R5 ;  /* 0x000000050c002986 */ /* 0x0001e2000c101526 */
[----:B------:R-:W-:Y:S05]  /*25a0*/  @!P0 BRA `(.L_x_37) ;  /* 0x0000000000048947 */ /* 0x000fea0003800000 */
[----:B------:R2:W5:Y:S02]  /*25b0*/  LDG.E.LTC128B.U16 R24, desc[UR38][R8.64+0x2] ;  /* 0x0000022608187981 */ /* 0x000564000c1e1520 */
.L_x_37:
[----:B------:R-:W-:Y:S05]  /*25c0*/  BSYNC B1 ;  /* 0x0000000000017941 */ /* 0x000fea0003800000 */
.L_x_36:
[----:B0----5:R-:W-:Y:S01]  /*25d0*/  HADD2.F32 R5, -RZ, R24.H0_H0 ;  /* 0x20000018ff057230 */ /* 0x021fe20000004100 */
[----:B------:R-:W-:Y:S01]  /*25e0*/  ISETP.GT.AND P1, PT, R4, 0x8, PT ;  /* 0x000000080400780c */ /* 0x000fe20003f24270 */
[----:B------:R-:W-:Y:S03]  /*25f0*/  BSSY B1, `(.L_x_38) ;  /* 0x0000008000017945 */ /* 0x000fe60003800000 */
[----:B------:R-:W-:Y:S01]  /*2600*/  FMUL R14, R5, R90 ;  /* 0x0000005a050e7220 */ /* 0x000fe20000400000 */
[----:B------:R-:W-:-:S03]  /*2610*/  ISETP.GT.AND P2, PT, R3, RZ, P1 ;  /* 0x000000ff0300720c */ /* 0x000fc60000f44270 */
[----:B------:R-:W-:-:S05]  /*2620*/  FFMA R14, R27, R23, R14 ;  /* 0x000000171b0e7223 */ /* 0x000fca000000000e */
[----:B------:R-:W-:-:S05]  /*2630*/  F2FP.F16.F32.PACK_AB R14, RZ, R14 ;  /* 0x0000000eff0e723e */ /* 0x000fca00000000ff */
[----:B------:R0:W-:Y:S01]  /*2640*/  @P0 STG.E.U16 desc[UR38][R12.64+0x2], R14 ;  /* 0x0000020e0c000986 */ /* 0x0001e2000c101526 */
[----:B------:R-:W-:Y:S05]  /*2650*/  @!P2 BRA `(.L_x_39) ;  /* 0x000000000004a947 */ /* 0x000fea0003800000 */
[----:B------:R3:W5:Y:S02]  /*2660*/  LDG.E.LTC128B.U16 R24, desc[UR38][R6.64+0x10] ;  /* 0x0000102606187981 */ /* 0x000764000c1e1520 */
.L_x_39:
[----:B------:R-:W-:Y:S05]  /*2670*/  BSYNC B1 ;  /* 0x0000000000017941 */ /* 0x000fea0003800000 */
.L_x_38:
[----:B-----5:R-:W-:Y:S01]  /*2680*/  HADD2.F32 R5, -RZ, R24.H0_H0 ;  /* 0x20000018ff057230 */ /* 0x020fe20000004100 */
        /* <DEDUP_REMOVED lines=9> */
.L_x_41:
[----:B------:R-:W-:Y:S05]  /*2720*/  BSYNC B1 ;  /* 0x0000000000017941 */ /* 0x000fea0003800000 */
.L_x_40:
[----:B----45:R-:W-:Y:S01]  /*2730*/  HADD2.F32 R5, -RZ, R24.H0_H0 ;  /* 0x20000018ff057230 */ /* 0x030fe20000004100 */
[----:B------:R-:W-:Y:S01]  /*2740*/  ISETP.GT.AND P1, PT, R3, 0x8, P1 ;  /* 0x000000080300780c */ /* 0x000fe20000f24270 */
[----:B------:R-:W-:Y:S03]  /*2750*/  BSSY B1, `(.L_x_42) ;  /* 0x0000007000017945 */ /* 0x000fe60003800000 */
[----:B0-----:R-:W-:-:S04]  /*2760*/  FMUL R14, R5, R90 ;  /* 0x0000005a050e7220 */ /* 0x001fc80000400000 */
[----:B------:R-:W-:-:S05]  /*2770*/  FFMA R14, R29, R23, R14 ;  /* 0x000000171d0e7223 */ /* 0x000fca000000000e */
[----:B------:R-:W-:-:S05]  /*2780*/  F2FP.F16.F32.PACK_AB R14, RZ, R14 ;  /* 0x0000000eff0e723e */ /* 0x000fca00000000ff */
[----:B------:R0:W-:Y:S01]  /*2790*/  @P3 STG.E.U16 desc[UR38][R10.64+0x12], R14 ;  /* 0x0000120e0a003986 */ /* 0x0001e2000c101526 */
[----:B------:R-:W-:Y:S05]  /*27a0*/  @!P1 BRA `(.L_x_43) ;  /* 0x0000000000049947 */ /* 0x000fea0003800000 */
[----:B------:R4:W5:Y:S02]  /*27b0*/  LDG.E.LTC128B.U16 R24, desc[UR38][R8.64+0x10] ;  /* 0x0000102608187981 */ /* 0x000964000c1e1520 */
.L_x_43:
[----:B------:R-:W-:Y:S05]  /*27c0*/  BSYNC B1 ;  /* 0x0000000000017941 */ /* 0x000fea0003800000 */
.L_x_42:
[----:B-----5:R-:W-:Y:S01]  /*27d0*/  HADD2.F32 R5, -RZ, R24.H0_H0 ;  /* 0x20000018ff057230 */ /* 0x020fe20000004100 */
[----:B------:R-:W-:Y:S01]  /*27e0*/  ISETP.GT.AND P0, PT, R3, 0x8, P0 ;  /* 0x000000080300780c */ /* 0x000fe20000704270 */
[----:B------:R-:W-:Y:S03]  /*27f0*/  BSSY B1, `(.L_x_44) ;  /* 0x0000007000017945 */ /* 0x000fe60003800000 */
[----:B------:R-:W-:-:S04]  /*2800*/  FMUL R5, R5, R90 ;  /* 0x0000005a05057220 */ /* 0x000fc80000400000 */
[----:B------:R-:W-:-:S05]  /*2810*/  FFMA R5, R30, R23, R5 ;  /* 0x000000171e057223 */ /* 0x000fca0000000005 */
[----:B------:R-:W-:-:S05]  /*2820*/  F2FP.F16.F32.PACK_AB R5, RZ, R5 ;  /* 0x00000005ff05723e */ /* 0x000fca00000000ff */
[----:B------:R0:W-:Y:S01]  /*2830*/  @P1 STG.E.U16 desc[UR38][R12.64+0x10], R5 ;  /* 0x000010050c001986 */ /* 0x0001e2000c101526 */
[----:B------:R-:W-:Y:S05]  /*2840*/  @!P0 BRA `(.L_x_45) ;  /* 0x0000000000048947 */ /* 0x000fea0003800000 */
[----:B------:R0:W5:Y:S02]  /*2850*/  LDG.E.LTC128B.U16 R24, desc[UR38][R8.64+0x12] ;  /* 0x0000122608187981 */ /* 0x000164000c1e1520 */
.L_x_45:
[----:B------:R-:W-:Y:S05]  /*2860*/  BSYNC B1 ;  /* 0x0000000000017941 */ /* 0x000fea0003800000 */
.L_x_44:
        /* <DEDUP_REMOVED lines=10> */
.L_x_47:
[----:B------:R-:W-:Y:S05]  /*2910*/  BSYNC B1 ;  /* 0x0000000000017941 */ /* 0x000fea0003800000 */
.L_x_46:
        /* <DEDUP_REMOVED lines=10> */
.L_x_49:
[----:B------:R-:W-:Y:S05]  /*29c0*/  BSYNC B1 ;  /* 0x0000000000017941 */ /* 0x000fea0003800000 */
.L_x_48:
[----:B0----5:R-:W-:Y:S01]  /*29d0*/  HADD2.F32 R5, -RZ, R24.H0_H0 ;  /* 0x20000018ff057230 */ /* 0x021fe20000004100 */
        /* <DEDUP_REMOVED lines=8> */
.L_x_51:
[----:B------:R-:W-:Y:S05]  /*2a60*/  BSYNC B1 ;  /* 0x0000000000017941 */ /* 0x000fea0003800000 */
.L_x_50:
        /* <DEDUP_REMOVED lines=9> */
.L_x_53:
[----:B------:R-:W-:Y:S05]  /*2b00*/  BSYNC B1 ;  /* 0x0000000000017941 */ /* 0x000fea0003800000 */
.L_x_52:
        /* <DEDUP_REMOVED lines=10> */
.L_x_55:
[----:B------:R-:W-:Y:S05]  /*2bb0*/  BSYNC B1 ;  /* 0x0000000000017941 */ /* 0x000fea0003800000 */
.L_x_54:
        /* <DEDUP_REMOVED lines=10> */
.L_x_57:
[----:B------:R-:W-:Y:S05]  /*2c60*/  BSYNC B1 ;  /* 0x0000000000017941 */ /* 0x000fea0003800000 */
.L_x_56:
        /* <DEDUP_REMOVED lines=9> */
.L_x_59:
[----:B------:R-:W-:Y:S05]  /*2d00*/  BSYNC B1 ;  /* 0x0000000000017941 */ /* 0x000fea0003800000 */
.L_x_58:
        /* <DEDUP_REMOVED lines=9> */
.L_x_61:
[----:B------:R-:W-:Y:S05]  /*2da0*/  BSYNC B1 ;  /* 0x0000000000017941 */ /* 0x000fea0003800000 */
.L_x_60:
        /* <DEDUP_REMOVED lines=10> */
.L_x_63:
[----:B------:R-:W-:Y:S05]  /*2e50*/  BSYNC B1 ;  /* 0x0000000000017941 */ /* 0x000fea0003800000 */
.L_x_62:
        /* <DEDUP_REMOVED lines=10> */
.L_x_65:
[----:B------:R-:W-:Y:S05]  /*2f00*/  BSYNC B1 ;  /* 0x0000000000017941 */ /* 0x000fea0003800000 */
.L_x_64:
        /* <DEDUP_REMOVED lines=9> */
.L_x_67:
[----:B------:R-:W-:Y:S05]  /*2fa0*/  BSYNC B1 ;  /* 0x0000000000017941 */ /* 0x000fea0003800000 */
.L_x_66:
        /* <DEDUP_REMOVED lines=9> */
.L_x_69:
[----:B------:R-:W-:Y:S05]  /*3040*/  BSYNC B1 ;  /* 0x0000000000017941 */ /* 0x000fea0003800000 */
.L_x_68:
        /* <DEDUP_REMOVED lines=10> */
.L_x_71:
[----:B------:R-:W-:Y:S05]  /*30f0*/  BSYNC B1 ;  /* 0x0000000000017941 */ /* 0x000fea0003800000 */
.L_x_70:
        /* <DEDUP_REMOVED lines=10> */
.L_x_73:
[----:B------:R-:W-:Y:S05]  /*31a0*/  BSYNC B1 ;  /* 0x0000000000017941 */ /* 0x000fea0003800000 */
.L_x_72:
        /* <DEDUP_REMOVED lines=9> */
.L_x_75:
[----:B------:R-:W-:Y:S05]  /*3240*/  BSYNC B1 ;  /* 0x0000000000017941 */ /* 0x000fea0003800000 */
.L_x_74:
        /* <DEDUP_REMOVED lines=9> */
.L_x_77:
[----:B------:R-:W-:Y:S05]  /*32e0*/  BSYNC B1 ;  /* 0x0000000000017941 */ /* 0x000fea0003800000 */
.L_x_76:
        /* <DEDUP_REMOVED lines=10> */
.L_x_79:
[----:B------:R-:W-:Y:S05]  /*3390*/  BSYNC B1 ;  /* 0x0000000000017941 */ /* 0x000fea0003800000 */
.L_x_78:
        /* <DEDUP_REMOVED lines=10> */
.L_x_81:
[----:B------:R-:W-:Y:S05]  /*3440*/  BSYNC B1 ;  /* 0x0000000000017941 */ /* 0x000fea0003800000 */
.L_x_80:
        /* <DEDUP_REMOVED lines=9> */
.L_x_83:
[----:B------:R-:W-:Y:S05]  /*34e0*/  BSYNC B1 ;  /* 0x0000000000017941 */ /* 0x000fea0003800000 */
.L_x_82:
        /* <DEDUP_REMOVED lines=9> */
.L_x_85:
[----:B------:R-:W-:Y:S05]  /*3580*/  BSYNC B1 ;  /* 0x0000000000017941 */ /* 0x000fea0003800000 */
.L_x_84:
        /* <DEDUP_REMOVED lines=10> */
.L_x_87:
[----:B------:R-:W-:Y:S05]  /*3630*/  BSYNC B1 ;  /* 0x0000000000017941 */ /* 0x000fea0003800000 */
.L_x_86:
        /* <DEDUP_REMOVED lines=10> */
.L_x_89:
[----:B------:R-:W-:Y:S05]  /*36e0*/  BSYNC B1 ;  /* 0x0000000000017941 */ /* 0x000fea0003800000 */
.L_x_88:
        /* <DEDUP_REMOVED lines=9> */
.L_x_91:
[----:B------:R-:W-:Y:S05]  /*3780*/  BSYNC B1 ;  /* 0x0000000000017941 */ /* 0x000fea0003800000 */
.L_x_90:
        /* <DEDUP_REMOVED lines=9> */
.L_x_93:
[----:B------:R-:W-:Y:S05]  /*3820*/  BSYNC B1 ;  /* 0x0000000000017941 */ /* 0x000fea0003800000 */
.L_x_92:
        /* <DEDUP_REMOVED lines=10> */
.L_x_95:
[----:B------:R-:W-:Y:S05]  /*38d0*/  BSYNC B1 ;  /* 0x0000000000017941 */ /* 0x000fea0003800000 */
.L_x_94:
        /* <DEDUP_REMOVED lines=10> */
.L_x_97:
[----:B------:R-:W-:Y:S05]  /*3980*/  BSYNC B1 ;  /* 0x0000000000017941 */ /* 0x000fea0003800000 */
.L_x_96:
        /* <DEDUP_REMOVED lines=9> */
.L_x_99:
[----:B------:R-:W-:Y:S05]  /*3a20*/  BSYNC B1 ;  /* 0x0000000000017941 */ /* 0x000fea0003800000 */
.L_x_98:
        /* <DEDUP_REMOVED lines=9> */
.L_x_101:
[----:B------:R-:W-:Y:S05]  /*3ac0*/  BSYNC B1 ;  /* 0x0000000000017941 */ /* 0x000fea0003800000 */
.L_x_100:
        /* <DEDUP_REMOVED lines=10> */
.L_x_103:
[----:B------:R-:W-:Y:S05]  /*3b70*/  BSYNC B1 ;  /* 0x0000000000017941 */ /* 0x000fea0003800000 */
.L_x_102:
        /* <DEDUP_REMOVED lines=10> */
.L_x_105:
[----:B------:R-:W-:Y:S05]  /*3c20*/  BSYNC B1 ;  /* 0x0000000000017941 */ /* 0x000fea0003800000 */
.L_x_104:
        /* <DEDUP_REMOVED lines=9> */
.L_x_107:
[----:B------:R-:W-:Y:S05]  /*3cc0*/  BSYNC B1 ;  /* 0x0000000000017941 */ /* 0x000fea0003800000 */
.L_x_106:
        /* <DEDUP_REMOVED lines=9> */
.L_x_109:
[----:B------:R-:W-:Y:S05]  /*3d60*/  BSYNC B1 ;  /* 0x0000000000017941 */ /* 0x000fea0003800000 */
.L_x_108:
        /* <DEDUP_REMOVED lines=10> */
.L_x_111:
[----:B------:R-:W-:Y:S05]  /*3e10*/  BSYNC B1 ;  /* 0x0000000000017941 */ /* 0x000fea0003800000 */
.L_x_110:
        /* <DEDUP_REMOVED lines=10> */
.L_x_113:
[----:B------:R-:W-:Y:S05]  /*3ec0*/  BSYNC B1 ;  /* 0x0000000000017941 */ /* 0x000fea0003800000 */
.L_x_112:
        /* <DEDUP_REMOVED lines=9> */
.L_x_115:
[----:B------:R-:W-:Y:S05]  /*3f60*/  BSYNC B1 ;  /* 0x0000000000017941 */ /* 0x000fea0003800000 */
.L_x_114:
        /* <DEDUP_REMOVED lines=9> */
.L_x_117:
[----:B------:R-:W-:Y:S05]  /*4000*/  BSYNC B1 ;  /* 0x0000000000017941 */ /* 0x000fea0003800000 */
.L_x_116:
        /* <DEDUP_REMOVED lines=10> */
.L_x_119:
[----:B------:R-:W-:Y:S05]  /*40b0*/  BSYNC B1 ;  /* 0x0000000000017941 */ /* 0x000fea0003800000 */
.L_x_118:
        /* <DEDUP_REMOVED lines=10> */
.L_x_121:
[----:B------:R-:W-:Y:S05]  /*4160*/  BSYNC B1 ;  /* 0x0000000000017941 */ /* 0x000fea0003800000 */
.L_x_120:
        /* <DEDUP_REMOVED lines=9> */
.L_x_123:
[----:B------:R-:W-:Y:S05]  /*4200*/  BSYNC B1 ;  /* 0x0000000000017941 */ /* 0x000fea0003800000 */
.L_x_122:
        /* <DEDUP_REMOVED lines=9> */
.L_x_125:
[----:B------:R-:W-:Y:S05]  /*42a0*/  BSYNC B1 ;  /* 0x0000000000017941 */ /* 0x000fea0003800000 */
.L_x_124:
        /* <DEDUP_REMOVED lines=10> */
.L_x_127:
[----:B------:R-:W-:Y:S05]  /*4350*/  BSYNC B1 ;  /* 0x0000000000017941 */ /* 0x000fea0003800000 */
.L_x_126:
        /* <DEDUP_REMOVED lines=10> */
.L_x_129:
[----:B------:R-:W-:Y:S05]  /*4400*/  BSYNC B1 ;  /* 0x0000000000017941 */ /* 0x000fea0003800000 */
.L_x_128:
        /* <DEDUP_REMOVED lines=9> */
.L_x_131:
[----:B------:R-:W-:Y:S05]  /*44a0*/  BSYNC B1 ;  /* 0x0000000000017941 */ /* 0x000fea0003800000 */
.L_x_130:
        /* <DEDUP_REMOVED lines=9> */
.L_x_133:
[----:B------:R-:W-:Y:S05]  /*4540*/  BSYNC B1 ;  /* 0x0000000000017941 */ /* 0x000fea0003800000 */
.L_x_132:
        /* <DEDUP_REMOVED lines=10> */
.L_x_135:
[----:B------:R-:W-:Y:S05]  /*45f0*/  BSYNC B1 ;  /* 0x0000000000017941 */ /* 0x000fea0003800000 */
.L_x_134:
        /* <DEDUP_REMOVED lines=10> */
.L_x_137:
[----:B------:R-:W-:Y:S05]  /*46a0*/  BSYNC B1 ;  /* 0x0000000000017941 */ /* 0x000fea0003800000 */
.L_x_136:
        /* <DEDUP_REMOVED lines=9> */
.L_x_139:
[----:B------:R-:W-:Y:S05]  /*4740*/  BSYNC B1 ;  /* 0x0000000000017941 */ /* 0x000fea0003800000 */
.L_x_138:
        /* <DEDUP_REMOVED lines=9> */
.L_x_141:
[----:B------:R-:W-:Y:S05]  /*47e0*/  BSYNC B1 ;  /* 0x0000000000017941 */ /* 0x000fea0003800000 */
.L_x_140:
        /* <DEDUP_REMOVED lines=10> */
.L_x_143:
[----:B------:R-:W-:Y:S05]  /*4890*/  BSYNC B1 ;  /* 0x0000000000017941 */ /* 0x000fea0003800000 */
.L_x_142:
        /* <DEDUP_REMOVED lines=10> */
.L_x_145:
[----:B------:R-:W-:Y:S05]  /*4940*/  BSYNC B1 ;  /* 0x0000000000017941 */ /* 0x000fea0003800000 */
.L_x_144:
        /* <DEDUP_REMOVED lines=9> */
.L_x_147:
[----:B------:R-:W-:Y:S05]  /*49e0*/  BSYNC B1 ;  /* 0x0000000000017941 */ /* 0x000fea0003800000 */
.L_x_146:
        /* <DEDUP_REMOVED lines=9> */
.L_x_149:
[----:B------:R-:W-:Y:S05]  /*4a80*/  BSYNC B1 ;  /* 0x0000000000017941 */ /* 0x000fea0003800000 */
.L_x_148:
        /* <DEDUP_REMOVED lines=10> */
.L_x_151:
[----:B------:R-:W-:Y:S05]  /*4b30*/  BSYNC B1 ;  /* 0x0000000000017941 */ /* 0x000fea0003800000 */
.L_x_150:
[----:B-----5:R-:W-:Y:S01]  /*4b40*/  HADD2.F32 R5, -RZ, R24.H0_H0 ;  /* 0x20000018ff057230 */ /* 0x020fe20000004100 */
[----:B------:R-:W-:Y:S01]  /*4b50*/  ISETP.GT.AND P0, PT, R4, 0x79, PT ;  /* 0x000000790400780c */ /* 0x000fe20003f04270 */
[----:B------:R-:W-:Y:S01]  /*4b60*/  @P2 IMAD.MOV.U32 R4, RZ, RZ, R10 ;  /* 0x000000ffff042224 */ /* 0x000fe200078e000a */
[----:B------:R-:W-:Y:S02]  /*4b70*/  BSSY B1, `(.L_x_152) ;  /* 0x000000a000017945 */ /* 0x000fe40003800000 */
[----:B------:R-:W-:Y:S01]  /*4b80*/  FMUL R5, R5, R90 ;  /* 0x0000005a05057220 */ /* 0x000fe20000400000 */
[----:B------:R-:W-:-:S03]  /*4b90*/  ISETP.GT.AND P3, PT, R3, RZ, P0 ;  /* 0x000000ff0300720c */ /* 0x000fc60000764270 */
[----:B------:R-:W-:-:S05]  /*4ba0*/  FFMA R5, R84, R23, R5 ;  /* 0x0000001754057223 */ /* 0x000fca0000000005 */
[----:B------:R-:W-:-:S04]  /*4bb0*/  F2FP.F16.F32.PACK_AB R5, RZ, R5 ;  /* 0x00000005ff05723e */ /* 0x000fc800000000ff */
[----:B0-----:R-:W-:Y:S01]  /*4bc0*/  PRMT R14, R5, 0x7610, R14 ;  /* 0x00007610050e7816 */ /* 0x001fe2000000000e */
[----:B------:R-:W-:-:S05]  /*4bd0*/  @P2 IMAD.MOV.U32 R5, RZ, RZ, R11 ;  /* 0x000000ffff052224 */ /* 0x000fca00078e000b */
[----:B------:R0:W-:Y:S01]  /*4be0*/  @P2 STG.E.U16 desc[UR38][R4.64+0xf0], R14 ;  /* 0x0000f00e04002986 */ /* 0x0001e2000c101526 */
[----:B------:R-:W-:Y:S05]  /*4bf0*/  @!P3 BRA `(.L_x_153) ;  /* 0x000000000004b947 */ /* 0x000fea0003800000 */
[----:B------:R0:W5:Y:S02]  /*4c00*/  LDG.E.LTC128B.U16 R24, desc[UR38][R6.64+0xf2] ;  /* 0x0000f22606187981 */ /* 0x000164000c1e1520 */
.L_x_153:
[----:B------:R-:W-:Y:S05]  /*4c10*/  BSYNC B1 ;  /* 0x0000000000017941 */ /* 0x000fea0003800000 */
.L_x_152:
        /* <DEDUP_REMOVED lines=9> */
.L_x_155:
[----:B------:R-:W-:Y:S05]  /*4cb0*/  BSYNC B1 ;  /* 0x0000000000017941 */ /* 0x000fea0003800000 */
.L_x_154:
[----:B-----5:R-:W-:Y:S01]  /*4cc0*/  HADD2.F32 R5, -RZ, R24.H0_H0 ;  /* 0x20000018ff057230 */ /* 0x020fe20000004100 */
[----:B------:R-:W-:Y:S01]  /*4cd0*/  ISETP.GT.AND P0, PT, R3, 0x8, P0 ;  /* 0x000000080300780c */ /* 0x000fe20000704270 */
[----:B0-----:R-:W-:Y:S01]  /*4ce0*/  @P1 IMAD.MOV.U32 R4, RZ, RZ, R12 ;  /* 0x000000ffff041224 */ /* 0x001fe200078e000c */
[----:B------:R-:W-:Y:S02]  /*4cf0*/  BSSY B1, `(.L_x_156) ;  /* 0x0000009000017945 */ /* 0x000fe40003800000 */
[----:B------:R-:W-:-:S04]  /*4d00*/  FMUL R5, R5, R90 ;  /* 0x0000005a05057220 */ /* 0x000fc80000400000 */
[----:B------:R-:W-:-:S05]  /*4d10*/  FFMA R5, R86, R23, R5 ;  /* 0x0000001756057223 */ /* 0x000fca0000000005 */
[----:B------:R-:W-:-:S04]  /*4d20*/  F2FP.F16.F32.PACK_AB R5, RZ, R5 ;  /* 0x00000005ff05723e */ /* 0x000fc800000000ff */
[----:B-1-3--:R-:W-:Y:S01]  /*4d30*/  PRMT R6, R5, 0x7610, R6 ;  /* 0x0000761005067816 */ /* 0x00afe20000000006 */
[----:B------:R-:W-:-:S05]  /*4d40*/  @P1 IMAD.MOV.U32 R5, RZ, RZ, R13 ;  /* 0x000000ffff051224 */ /* 0x000fca00078e000d */
[----:B------:R0:W-:Y:S01]  /*4d50*/  @P1 STG.E.U16 desc[UR38][R4.64+0xf0], R6 ;  /* 0x0000f00604001986 */ /* 0x0001e2000c101526 */
[----:B------:R-:W-:Y:S05]  /*4d60*/  @!P0 BRA `(.L_x_157) ;  /* 0x0000000000048947 */ /* 0x000fea0003800000 */
[----:B------:R1:W5:Y:S02]  /*4d70*/  LDG.E.LTC128B.U16 R24, desc[UR38][R8.64+0xf2] ;  /* 0x0000f22608187981 */ /* 0x000364000c1e1520 */
.L_x_157:
[----:B------:R-:W-:Y:S05]  /*4d80*/  BSYNC B1 ;  /* 0x0000000000017941 */ /* 0x000fea0003800000 */
.L_x_156:
[----:B------:R-:W-:Y:S05]  /*4d90*/  @!P0 BRA `(.L_x_158) ;  /* 0x0000001000e88947 */ /* 0x000fea0003800000 */
[----:B-----5:R-:W-:-:S05]  /*4da0*/  HADD2.F32 R3, -RZ, R24.H0_H0 ;  /* 0x20000018ff037230 */ /* 0x020fca0000004100 */
[----:B0-----:R-:W-:-:S04]  /*4db0*/  FMUL R4, R3, R90 ;  /* 0x0000005a03047220 */ /* 0x001fc80000400000 */
[----:B------:R-:W-:-:S05]  /*4dc0*/  FFMA R4, R87, R23, R4 ;  /* 0x0000001757047223 */ /* 0x000fca0000000004 */
[----:B------:R-:W-:-:S05]  /*4dd0*/  F2FP.F16.F32.PACK_AB R4, RZ, R4 ;  /* 0x00000004ff04723e */ /* 0x000fca00000000ff */
[----:B------:R3:W-:Y:S01]  /*4de0*/  STG.E.U16 desc[UR38][R12.64+0xf2], R4 ;  /* 0x0000f2040c007986 */ /* 0x0007e2000c101526 */
[----:B------:R-:W-:Y:S05]  /*4df0*/  BRA `(.L_x_158) ;  /* 0x0000001000d07947 */ /* 0x000fea0003800000 */
.L_x_33:
[----:B------:R-:W-:Y:S01]  /*4e00*/  ISETP.GT.AND P3, PT, R4, 0x1, PT ;  /* 0x000000010400780c */ /* 0x000fe20003f64270 */
[----:B------:R-:W-:Y:S01]  /*4e10*/  ULDC.64 UR4, c[0x0][0x5c0] ;  /* 0x0001700000047ab9 */ /* 0x000fe20000000a00 */
[-C--:B------:R-:W-:Y:S01]  /*4e20*/  FMUL R24, R24, R23.reuse ;  /* 0x0000001718187220 */ /* 0x080fe20000400000 */
[----:B------:R-:W-:Y:S01]  /*4e30*/  LEA R6, P4, R106, UR4, 0x1 ;  /* 0x000000046a067c11 */ /* 0x000fe2000f8808ff */
[-C--:B------:R-:W-:Y:S01]  /*4e40*/  FMUL R25, R25, R23.reuse ;  /* 0x0000001719197220 */ /* 0x080fe20000400000 */
[----:B------:R-:W-:Y:S01]  /*4e50*/  ISETP.GT.AND P0, PT, R3, RZ, P3 ;  /* 0x000000ff0300720c */ /* 0x000fe20001f04270 */
[-C--:B------:R-:W-:Y:S01]  /*4e60*/  FMUL R26, R26, R23.reuse ;  /* 0x000000171a1a7220 */ /* 0x080fe20000400000 */
[----:B------:R-:W-:Y:S01]  /*4e70*/  F2FP.F16.F32.PACK_AB R24, RZ, R24 ;  /* 0x00000018ff18723e */ /* 0x000fe200000000ff */
[-C--:B------:R-:W-:Y:S01]  /*4e80*/  FMUL R27, R27, R23.reuse ;  /* 0x000000171b1b7220 */ /* 0x080fe20000400000 */
[----:B------:R-:W-:Y:S01]  /*4e90*/  LEA.HI.X R7, R106, UR5, R103, 0x1, P4 ;  /* 0x000000056a077c11 */ /* 0x000fe2000a0f0c67 */
[----:B------:R-:W-:Y:S01]  /*4ea0*/  FMUL R28, R28, R23 ;  /* 0x000000171c1c7220 */ /* 0x000fe20000400000 */
[----:B------:R-:W-:Y:S01]  /*4eb0*/  F2FP.F16.F32.PACK_AB R25, RZ, R25 ;  /* 0x00000019ff19723e */ /* 0x000fe200000000ff */
[-C--:B------:R-:W-:Y:S01]  /*4ec0*/  FMUL R29, R29, R23.reuse ;  /* 0x000000171d1d7220 */ /* 0x080fe20000400000 */
[----:B------:R-:W-:Y:S01]  /*4ed0*/  ISETP.GT.AND P2, PT, R3, 0x8, P2 ;  /* 0x000000080300780c */ /* 0x000fe20001744270 */
[----:B------:R-:W-:Y:S01]  /*4ee0*/  @P1 STG.E.U16 desc[UR38][R6.64], R24 ;  /* 0x0000001806001986 */ /* 0x000fe2000c101526 */
[----:B------:R-:W-:Y:S01]  /*4ef0*/  ISETP.GT.AND P1, PT, R4, 0x8, PT ;  /* 0x000000080400780c */ /* 0x000fe20003f24270 */
[-C--:B------:R-:W-:Y:S01]  /*4f00*/  FMUL R30, R30, R23.reuse ;  /* 0x000000171e1e7220 */ /* 0x080fe20000400000 */
[C---:B------:R-:W-:Y:S01]  /*4f10*/  SHF.L.U64.HI R5, R91.reuse, 0x1, R92 ;  /* 0x000000015b057819 */ /* 0x040fe2000001025c */
[----:B------:R-:W-:Y:S01]  /*4f20*/  @P0 STG.E.U16 desc[UR38][R6.64+0x2], R25 ;  /* 0x0000021906000986 */ /* 0x000fe2000c101526 */
[----:B------:R-:W-:Y:S01]  /*4f30*/  LEA R8, P5, R91, R6, 0x1 ;  /* 0x000000065b087211 */ /* 0x000fe200078a08ff */
[-C--:B------:R-:W-:Y:S01]  /*4f40*/  FMUL R31, R31, R23.reuse ;  /* 0x000000171f1f7220 */ /* 0x080fe20000400000 */
[----:B------:R-:W-:Y:S01]  /*4f50*/  ISETP.GT.AND P3, PT, R3, 0x8, P3 ;  /* 0x000000080300780c */ /* 0x000fe20001f64270 */
[-C--:B------:R-:W-:Y:S01]  /*4f60*/  FMUL R32, R32, R23.reuse ;  /* 0x0000001720207220 */ /* 0x080fe20000400000 */
[----:B------:R-:W-:Y:S01]  /*4f70*/  ISETP.GT.AND P0, PT, R4, 0x9, PT ;  /* 0x000000090400780c */ /* 0x000fe20003f04270 */
[----:B------:R-:W-:Y:S01]  /*4f80*/  IMAD.X R9, R5, 0x1, R7, P5 ;  /* 0x0000000105097824 */ /* 0x000fe200028e0607 */
[----:B------:R-:W-:Y:S01]  /*4f90*/  ISETP.GT.AND P4, PT, R3, RZ, P1 ;  /* 0x000000ff0300720c */ /* 0x000fe20000f84270 */
[-C--:B------:R-:W-:Y:S01]  /*4fa0*/  FMUL R33, R33, R23.reuse ;  /* 0x0000001721217220 */ /* 0x080fe20000400000 */
[----:B------:R-:W-:Y:S01]  /*4fb0*/  F2FP.F16.F32.PACK_AB R26, RZ, R26 ;  /* 0x0000001aff1a723e */ /* 0x000fe200000000ff */
[-C--:B------:R-:W-:Y:S01]  /*4fc0*/  FMUL R34, R34, R23.reuse ;  /* 0x0000001722227220 */ /* 0x080fe20000400000 */
[----:B------:R-:W-:Y:S01]  /*4fd0*/  ISETP.GT.AND P5, PT, R3, RZ, P0 ;  /* 0x000000ff0300720c */ /* 0x000fe200007a4270 */
[----:B------:R-:W-:Y:S01]  /*4fe0*/  FMUL R35, R35, R23 ;  /* 0x0000001723237220 */ /* 0x000fe20000400000 */
[----:B------:R-:W-:Y:S01]  /*4ff0*/  F2FP.F16.F32.PACK_AB R27, RZ, R27 ;  /* 0x0000001bff1b723e */ /* 0x000fe200000000ff */
[----:B------:R-:W-:Y:S01]  /*5000*/  @P2 STG.E.U16 desc[UR38][R8.64], R26 ;  /* 0x0000001a08002986 */ /* 0x000fe2000c101526 */
[----:B------:R-:W-:Y:S01]  /*5010*/  F2FP.F16.F32.PACK_AB R28, RZ, R28 ;  /* 0x0000001cff1c723e */ /* 0x000fe200000000ff */
[-C--:B------:R-:W-:Y:S01]  /*5020*/  FMUL R36, R36, R23.reuse ;  /* 0x0000001724247220 */ /* 0x080fe20000400000 */
[----:B------:R-:W-:Y:S01]  /*5030*/  ISETP.GT.AND P2, PT, R3, 0x8, P1 ;  /* 0x000000080300780c */ /* 0x000fe20000f44270 */
[----:B------:R-:W-:Y:S01]  /*5040*/  @P3 STG.E.U16 desc[UR38][R8.64+0x2], R27 ;  /* 0x0000021b08003986 */ /* 0x000fe2000c101526 */
[----:B------:R-:W-:Y:S01]  /*5050*/  ISETP.GT.AND P1, PT, R4, 0x10, PT ;  /* 0x000000100400780c */ /* 0x000fe20003f24270 */
[----:B------:R-:W-:Y:S01]  /*5060*/  FMUL R37, R37, R23 ;  /* 0x0000001725257220 */ /* 0x000fe20000400000 */
[----:B------:R-:W-:Y:S01]  /*5070*/  F2FP.F16.F32.PACK_AB R29, RZ, R29 ;  /* 0x0000001dff1d723e */ /* 0x000fe200000000ff */
[----:B------:R-:W-:Y:S01]  /*5080*/  @P4 STG.E.U16 desc[UR38][R6.64+0x10], R28 ;  /* 0x0000101c06004986 */ /* 0x000fe2000c101526 */
[C---:B------:R-:W-:Y:S01]  /*5090*/  ISETP.GT.AND P3, PT, R3.reuse, 0x8, P0 ;  /* 0x000000080300780c */ /* 0x040fe20000764270 */
[-C--:B------:R-:W-:Y:S01]  /*50a0*/  FMUL R38, R38, R23.reuse ;  /* 0x0000001726267220 */ /* 0x080fe20000400000 */
[----:B------:R-:W-:Y:S01]  /*50b0*/  ISETP.GT.AND P0, PT, R4, 0x11, PT ;  /* 0x000000110400780c */ /* 0x000fe20003f04270 */
[----:B------:R-:W-:Y:S01]  /*50c0*/  @P5 STG.E.U16 desc[UR38][R6.64+0x12], R29 ;  /* 0x0000121d06005986 */ /* 0x000fe2000c101526 */
        /* <DEDUP_REMOVED lines=161> */
[----:B------:R-:W-:Y:S01]  /*5ae0*/  FMUL R87, R87, R23 ;  /* 0x0000001757577220 */ /* 0x000fe20000400000 */
[----:B------:R-:W-:-:S02]  /*5af0*/  F2FP.F16.F32.PACK_AB R62, RZ, R62 ;  /* 0x0000003eff3e723e */ /* 0x000fc400000000ff */
[C---:B------:R-:W-:Y:S02]  /*5b00*/  ISETP.GT.AND P5, PT, R3.reuse, RZ, P0 ;  /* 0x000000ff0300720c */ /* 0x040fe400007a4270 */
[----:B------:R-:W-:Y:S01]  /*5b10*/  F2FP.F16.F32.PACK_AB R63, RZ, R63 ;  /* 0x0000003fff3f723e */ /* 0x000fe200000000ff */
[----:B------:R-:W-:Y:S01]  /*5b20*/  @P2 STG.E.U16 desc[UR38][R8.64+0x90], R62 ;  /* 0x0000903e08002986 */ /* 0x000fe2000c101526 */
[----:B------:R-:W-:Y:S02]  /*5b30*/  F2FP.F16.F32.PACK_AB R64, RZ, R64 ;  /* 0x00000040ff40723e */ /* 0x000fe400000000ff */
[C---:B------:R-:W-:Y:S01]  /*5b40*/  ISETP.GT.AND P2, PT, R3.reuse, 0x8, P1 ;  /* 0x000000080300780c */ /* 0x040fe20000f44270 */
[----:B------:R-:W-:Y:S01]  /*5b50*/  @P3 STG.E.U16 desc[UR38][R8.64+0x92], R63 ;  /* 0x0000923f08003986 */ /* 0x000fe2000c101526 */
[----:B------:R-:W-:Y:S02]  /*5b60*/  ISETP.GT.AND P1, PT, R4, 0x58, PT ;  /* 0x000000580400780c */ /* 0x000fe40003f24270 */
[----:B------:R-:W-:Y:S01]  /*5b70*/  F2FP.F16.F32.PACK_AB R65, RZ, R65 ;  /* 0x00000041ff41723e */ /* 0x000fe200000000ff */
[----:B------:R-:W-:Y:S01]  /*5b80*/  @P4 STG.E.U16 desc[UR38][R6.64+0xa0], R64 ;  /* 0x0000a04006004986 */ /* 0x000fe2000c101526 */
[----:B------:R-:W-:-:S02]  /*5b90*/  ISETP.GT.AND P3, PT, R3, 0x8, P0 ;  /* 0x000000080300780c */ /* 0x000fc40000764270 */
[----:B------:R-:W-:Y:S01]  /*5ba0*/  ISETP.GT.AND P0, PT, R4, 0x59, PT ;  /* 0x000000590400780c */ /* 0x000fe20003f04270 */
[----:B------:R-:W-:Y:S01]  /*5bb0*/  @P5 STG.E.U16 desc[UR38][R6.64+0xa2], R65 ;  /* 0x0000a24106005986 */ /* 0x000fe2000c101526 */
[C---:B------:R-:W-:Y:S02]  /*5bc0*/  ISETP.GT.AND P4, PT, R3.reuse, RZ, P1 ;  /* 0x000000ff0300720c */ /* 0x040fe40000f84270 */
[----:B------:R-:W-:Y:S02]  /*5bd0*/  F2FP.F16.F32.PACK_AB R66, RZ, R66 ;  /* 0x00000042ff42723e */ /* 0x000fe400000000ff */
[----:B------:R-:W-:Y:S02]  /*5be0*/  ISETP.GT.AND P5, PT, R3, RZ, P0 ;  /* 0x000000ff0300720c */ /* 0x000fe400007a4270 */
[----:B------:R-:W-:Y:S01]  /*5bf0*/  F2FP.F16.F32.PACK_AB R67, RZ, R67 ;  /* 0x00000043ff43723e */ /* 0x000fe200000000ff */
[----:B------:R-:W-:Y:S01]  /*5c00*/  @P2 STG.E.U16 desc[UR38][R8.64+0xa0], R66 ;  /* 0x0000a04208002986 */ /* 0x000fe2000c101526 */
[----:B------:R-:W-:-:S02]  /*5c10*/  F2FP.F16.F32.PACK_AB R68, RZ, R68 ;  /* 0x00000044ff44723e */ /* 0x000fc400000000ff */
[C---:B------:R-:W-:Y:S01]  /*5c20*/  ISETP.GT.AND P2, PT, R3.reuse, 0x8, P1 ;  /* 0x000000080300780c */ /* 0x040fe20000f44270 */
[----:B------:R-:W-:Y:S01]  /*5c30*/  @P3 STG.E.U16 desc[UR38][R8.64+0xa2], R67 ;  /* 0x0000a24308003986 */ /* 0x000fe2000c101526 */
[C---:B------:R-:W-:Y:S02]  /*5c40*/  ISETP.GT.AND P1, PT, R4.reuse, 0x60, PT ;  /* 0x000000600400780c */ /* 0x040fe40003f24270 */
[----:B------:R-:W-:Y:S01]  /*5c50*/  F2FP.F16.F32.PACK_AB R69, RZ, R69 ;  /* 0x00000045ff45723e */ /* 0x000fe200000000ff */
[----:B------:R-:W-:Y:S01]  /*5c60*/  @P4 STG.E.U16 desc[UR38][R6.64+0xb0], R68 ;  /* 0x0000b04406004986 */ /* 0x000fe2000c101526 */
[C---:B------:R-:W-:Y:S02]  /*5c70*/  ISETP.GT.AND P3, PT, R3.reuse, 0x8, P0 ;  /* 0x000000080300780c */ /* 0x040fe40000764270 */
[----:B------:R-:W-:Y:S01]  /*5c80*/  ISETP.GT.AND P0, PT, R4, 0x61, PT ;  /* 0x000000610400780c */ /* 0x000fe20003f04270 */
[----:B------:R-:W-:Y:S01]  /*5c90*/  @P5 STG.E.U16 desc[UR38][R6.64+0xb2], R69 ;  /* 0x0000b24506005986 */ /* 0x000fe2000c101526 */
[----:B------:R-:W-:-:S02]  /*5ca0*/  ISETP.GT.AND P4, PT, R3, RZ, P1 ;  /* 0x000000ff0300720c */ /* 0x000fc40000f84270 */
[C---:B------:R-:W-:Y:S02]  /*5cb0*/  ISETP.GT.AND P5, PT, R3.reuse, RZ, P0 ;  /* 0x000000ff0300720c */ /* 0x040fe400007a4270 */
[----:B------:R-:W-:Y:S02]  /*5cc0*/  F2FP.F16.F32.PACK_AB R70, RZ, R70 ;  /* 0x00000046ff46723e */ /* 0x000fe400000000ff */
[----:B------:R-:W-:Y:S02]  /*5cd0*/  F2FP.F16.F32.PACK_AB R71, RZ, R71 ;  /* 0x00000047ff47723e */ /* 0x000fe400000000ff */
[----:B------:R-:W-:Y:S01]  /*5ce0*/  F2FP.F16.F32.PACK_AB R72, RZ, R72 ;  /* 0x00000048ff48723e */ /* 0x000fe200000000ff */
[----:B------:R-:W-:Y:S01]  /*5cf0*/  @P2 STG.E.U16 desc[UR38][R8.64+0xb0], R70 ;  /* 0x0000b04608002986 */ /* 0x000fe2000c101526 */
[----:B------:R-:W-:Y:S02]  /*5d00*/  F2FP.F16.F32.PACK_AB R73, RZ, R73 ;  /* 0x00000049ff49723e */ /* 0x000fe400000000ff */
[C---:B------:R-:W-:Y:S01]  /*5d10*/  ISETP.GT.AND P1, PT, R3.reuse, 0x8, P1 ;  /* 0x000000080300780c */ /* 0x040fe20000f24270 */
[----:B------:R-:W-:Y:S01]  /*5d20*/  @P3 STG.E.U16 desc[UR38][R8.64+0xb2], R71 ;  /* 0x0000b24708003986 */ /* 0x000fe2000c101526 */
[----:B------:R-:W-:-:S02]  /*5d30*/  ISETP.GT.AND P2, PT, R3, 0x8, P0 ;  /* 0x000000080300780c */ /* 0x000fc40000744270 */
[C---:B------:R-:W-:Y:S01]  /*5d40*/  ISETP.GT.AND P0, PT, R4.reuse, 0x69, PT ;  /* 0x000000690400780c */ /* 0x040fe20003f04270 */
[----:B------:R-:W-:Y:S01]  /*5d50*/  @P4 STG.E.U16 desc[UR38][R6.64+0xc0], R72 ;  /* 0x0000c04806004986 */ /* 0x000fe2000c101526 */
[----:B------:R-:W-:Y:S02]  /*5d60*/  ISETP.GT.AND P4, PT, R4, 0x68, PT ;  /* 0x000000680400780c */ /* 0x000fe40003f84270 */
[----:B------:R-:W-:Y:S01]  /*5d70*/  F2FP.F16.F32.PACK_AB R74, RZ, R74 ;  /* 0x0000004aff4a723e */ /* 0x000fe200000000ff */
[----:B------:R-:W-:Y:S01]  /*5d80*/  @P5 STG.E.U16 desc[UR38][R6.64+0xc2], R73 ;  /* 0x0000c24906005986 */ /* 0x000fe2000c101526 */
[C---:B------:R-:W-:Y:S02]  /*5d90*/  ISETP.GT.AND P5, PT, R3.reuse, RZ, P4 ;  /* 0x000000ff0300720c */ /* 0x040fe400027a4270 */
[----:B------:R-:W-:Y:S01]  /*5da0*/  ISETP.GT.AND P3, PT, R3, RZ, P0 ;  /* 0x000000ff0300720c */ /* 0x000fe20000764270 */
[----:B------:R-:W-:Y:S01]  /*5db0*/  @P1 STG.E.U16 desc[UR38][R8.64+0xc0], R74 ;  /* 0x0000c04a08001986 */ /* 0x000fe2000c101526 */
[----:B------:R-:W-:-:S02]  /*5dc0*/  F2FP.F16.F32.PACK_AB R75, RZ, R75 ;  /* 0x0000004bff4b723e */ /* 0x000fc400000000ff */
[----:B------:R-:W-:Y:S02]  /*5dd0*/  F2FP.F16.F32.PACK_AB R76, RZ, R76 ;  /* 0x0000004cff4c723e */ /* 0x000fe400000000ff */
[C---:B------:R-:W-:Y:S01]  /*5de0*/  ISETP.GT.AND P4, PT, R3.reuse, 0x8, P4 ;  /* 0x000000080300780c */ /* 0x040fe20002784270 */
[----:B------:R-:W-:Y:S01]  /*5df0*/  @P2 STG.E.U16 desc[UR38][R8.64+0xc2], R75 ;  /* 0x0000c24b08002986 */ /* 0x000fe2000c101526 */
[----:B------:R-:W-:Y:S02]  /*5e00*/  F2FP.F16.F32.PACK_AB R77, RZ, R77 ;  /* 0x0000004dff4d723e */ /* 0x000fe400000000ff */
[C---:B------:R-:W-:Y:S01]  /*5e10*/  ISETP.GT.AND P2, PT, R4.reuse, 0x71, PT ;  /* 0x000000710400780c */ /* 0x040fe20003f44270 */
[----:B------:R-:W-:Y:S01]  /*5e20*/  @P5 STG.E.U16 desc[UR38][R6.64+0xd0], R76 ;  /* 0x0000d04c06005986 */ /* 0x000fe2000c101526 */
[----:B------:R-:W-:Y:S02]  /*5e30*/  ISETP.GT.AND P5, PT, R3, 0x8, P0 ;  /* 0x000000080300780c */ /* 0x000fe400007a4270 */
[C---:B------:R-:W-:Y:S01]  /*5e40*/  ISETP.GT.AND P1, PT, R4.reuse, 0x78, PT ;  /* 0x000000780400780c */ /* 0x040fe20003f24270 */
[----:B------:R-:W-:Y:S01]  /*5e50*/  @P3 STG.E.U16 desc[UR38][R6.64+0xd2], R77 ;  /* 0x0000d24d06003986 */ /* 0x000fe2000c101526 */
[----:B------:R-:W-:-:S02]  /*5e60*/  ISETP.GT.AND P3, PT, R4, 0x70, PT ;  /* 0x000000700400780c */ /* 0x000fc40003f64270 */
[----:B------:R-:W-:Y:S01]  /*5e70*/  ISETP.GT.AND P0, PT, R4, 0x79, PT ;  /* 0x000000790400780c */ /* 0x000fe20003f04270 */
[----:B------:R-:W-:Y:S01]  /*5e80*/  @P4 IMAD.MOV.U32 R4, RZ, RZ, R8 ;  /* 0x000000ffff044224 */ /* 0x000fe200078e0008 */
[----:B------:R-:W-:Y:S01]  /*5e90*/  F2FP.F16.F32.PACK_AB R78, RZ, R78 ;  /* 0x0000004eff4e723e */ /* 0x000fe200000000ff */
[----:B------:R-:W-:Y:S01]  /*5ea0*/  @P4 IMAD.MOV.U32 R5, RZ, RZ, R9 ;  /* 0x000000ffff054224 */ /* 0x000fe200078e0009 */
[----:B------:R-:W-:Y:S02]  /*5eb0*/  F2FP.F16.F32.PACK_AB R79, RZ, R79 ;  /* 0x0000004fff4f723e */ /* 0x000fe400000000ff */
[----:B------:R-:W-:Y:S02]  /*5ec0*/  F2FP.F16.F32.PACK_AB R80, RZ, R80 ;  /* 0x00000050ff50723e */ /* 0x000fe400000000ff */
[----:B------:R0:W-:Y:S01]  /*5ed0*/  @P4 STG.E.U16 desc[UR38][R4.64+0xd0], R78 ;  /* 0x0000d04e04004986 */ /* 0x0001e2000c101526 */
[----:B------:R-:W-:Y:S02]  /*5ee0*/  ISETP.GT.AND P4, PT, R3, RZ, P2 ;  /* 0x000000ff0300720c */ /* 0x000fe40001784270 */
[----:B------:R-:W-:-:S02]  /*5ef0*/  F2FP.F16.F32.PACK_AB R81, RZ, R81 ;  /* 0x00000051ff51723e */ /* 0x000fc400000000ff */
[----:B------:R-:W-:Y:S02]  /*5f00*/  ISETP.GT.AND P2, PT, R3, 0x8, P2 ;  /* 0x000000080300780c */ /* 0x000fe40001744270 */
[----:B------:R-:W-:Y:S02]  /*5f10*/  F2FP.F16.F32.PACK_AB R82, RZ, R82 ;  /* 0x00000052ff52723e */ /* 0x000fe400000000ff */
[----:B------:R-:W-:Y:S02]  /*5f20*/  F2FP.F16.F32.PACK_AB R83, RZ, R83 ;  /* 0x00000053ff53723e */ /* 0x000fe400000000ff */
[----:B------:R-:W-:Y:S01]  /*5f30*/  F2FP.F16.F32.PACK_AB R84, RZ, R84 ;  /* 0x00000054ff54723e */ /* 0x000fe200000000ff */
[----:B0-----:R-:W-:Y:S01]  /*5f40*/  @P5 IMAD.MOV.U32 R4, RZ, RZ, R8 ;  /* 0x000000ffff045224 */ /* 0x001fe200078e0008 */
[----:B------:R-:W-:Y:S01]  /*5f50*/  F2FP.F16.F32.PACK_AB R85, RZ, R85 ;  /* 0x00000055ff55723e */ /* 0x000fe200000000ff */
[----:B------:R-:W-:Y:S01]  /*5f60*/  @P5 IMAD.MOV.U32 R5, RZ, RZ, R9 ;  /* 0x000000ffff055224 */ /* 0x000fe200078e0009 */
[----:B------:R-:W-:-:S02]  /*5f70*/  F2FP.F16.F32.PACK_AB R86, RZ, R86 ;  /* 0x00000056ff56723e */ /* 0x000fc400000000ff */
[----:B------:R-:W-:Y:S02]  /*5f80*/  F2FP.F16.F32.PACK_AB R87, RZ, R87 ;  /* 0x00000057ff57723e */ /* 0x000fe400000000ff */
[----:B------:R0:W-:Y:S01]  /*5f90*/  @P5 STG.E.U16 desc[UR38][R4.64+0xd2], R79 ;  /* 0x0000d24f04005986 */ /* 0x0001e2000c101526 */
[C---:B------:R-:W-:Y:S02]  /*5fa0*/  ISETP.GT.AND P5, PT, R3.reuse, RZ, P3 ;  /* 0x000000ff0300720c */ /* 0x040fe40001fa4270 */
[----:B------:R-:W-:-:S11]  /*5fb0*/  ISETP.GT.AND P3, PT, R3, 0x8, P3 ;  /* 0x000000080300780c */ /* 0x000fd60001f64270 */
[----:B0-----:R-:W-:Y:S02]  /*5fc0*/  @P5 IMAD.MOV.U32 R4, RZ, RZ, R6 ;  /* 0x000000ffff045224 */ /* 0x001fe400078e0006 */
[----:B------:R-:W-:-:S05]  /*5fd0*/  @P5 IMAD.MOV.U32 R5, RZ, RZ, R7 ;  /* 0x000000ffff055224 */ /* 0x000fca00078e0007 */
[----:B------:R0:W-:Y:S01]  /*5fe0*/  @P5 STG.E.U16 desc[UR38][R4.64+0xe0], R80 ;  /* 0x0000e05004005986 */ /* 0x0001e2000c101526 */
[C---:B------:R-:W-:Y:S02]  /*5ff0*/  ISETP.GT.AND P5, PT, R3.reuse, RZ, P0 ;  /* 0x000000ff0300720c */ /* 0x040fe400007a4270 */
[----:B------:R-:W-:Y:S01]  /*6000*/  ISETP.GT.AND P0, PT, R3, 0x8, P0 ;  /* 0x000000080300780c */ /* 0x000fe20000704270 */
[----:B0-----:R-:W-:Y:S02]  /*6010*/  @P4 IMAD.MOV.U32 R4, RZ, RZ, R6 ;  /* 0x000000ffff044224 */ /* 0x001fe400078e0006 */
[----:B------:R-:W-:-:S05]  /*6020*/  @P4 IMAD.MOV.U32 R5, RZ, RZ, R7 ;  /* 0x000000ffff054224 */ /* 0x000fca00078e0007 */
[----:B------:R0:W-:Y:S01]  /*6030*/  @P4 STG.E.U16 desc[UR38][R4.64+0xe2], R81 ;  /* 0x0000e25104004986 */ /* 0x0001e2000c101526 */
[C---:B------:R-:W-:Y:S02]  /*6040*/  ISETP.GT.AND P4, PT, R3.reuse, RZ, P1 ;  /* 0x000000ff0300720c */ /* 0x040fe40000f84270 */
[----:B------:R-:W-:Y:S01]  /*6050*/  ISETP.GT.AND P1, PT, R3, 0x8, P1 ;  /* 0x000000080300780c */ /* 0x000fe20000f24270 */
[----:B0-----:R-:W-:Y:S02]  /*6060*/  @P3 IMAD.MOV.U32 R4, RZ, RZ, R8 ;  /* 0x000000ffff043224 */ /* 0x001fe400078e0008 */
[----:B------:R-:W-:-:S05]  /*6070*/  @P3 IMAD.MOV.U32 R5, RZ, RZ, R9 ;  /* 0x000000ffff053224 */ /* 0x000fca00078e0009 */
[----:B------:R0:W-:Y:S02]  /*6080*/  @P3 STG.E.U16 desc[UR38][R4.64+0xe0], R82 ;  /* 0x0000e05204003986 */ /* 0x0001e4000c101526 */
[----:B0-----:R-:W-:Y:S02]  /*6090*/  @P2 IMAD.MOV.U32 R4, RZ, RZ, R8 ;  /* 0x000000ffff042224 */ /* 0x001fe400078e0008 */
[----:B------:R-:W-:-:S05]  /*60a0*/  @P2 IMAD.MOV.U32 R5, RZ, RZ, R9 ;  /* 0x000000ffff052224 */ /* 0x000fca00078e0009 */
[----:B------:R0:W-:Y:S02]  /*60b0*/  @P2 STG.E.U16 desc[UR38][R4.64+0xe2], R83 ;  /* 0x0000e25304002986 */ /* 0x0001e4000c101526 */
[----:B0-----:R-:W-:Y:S02]  /*60c0*/  @P4 IMAD.MOV.U32 R4, RZ, RZ, R6 ;  /* 0x000000ffff044224 */ /* 0x001fe400078e0006 */
[----:B------:R-:W-:-:S05]  /*60d0*/  @P4 IMAD.MOV.U32 R5, RZ, RZ, R7 ;  /* 0x000000ffff054224 */ /* 0x000fca00078e0007 */
[----:B------:R0:W-:Y:S04]  /*60e0*/  @P4 STG.E.U16 desc[UR38][R4.64+0xf0], R84 ;  /* 0x0000f05404004986 */ /* 0x0001e8000c101526 */
[----:B------:R1:W-:Y:S01]  /*60f0*/  @P5 STG.E.U16 desc[UR38][R6.64+0xf2], R85 ;  /* 0x0000f25506005986 */ /* 0x0003e2000c101526 */
[----:B0-----:R-:W-:Y:S02]  /*6100*/  @P1 IMAD.MOV.U32 R4, RZ, RZ, R8 ;  /* 0x000000ffff041224 */ /* 0x001fe400078e0008 */
[----:B------:R-:W-:-:S05]  /*6110*/  @P1 IMAD.MOV.U32 R5, RZ, RZ, R9 ;  /* 0x000000ffff051224 */ /* 0x000fca00078e0009 */
[----:B------:R1:W-:Y:S04]  /*6120*/  @P1 STG.E.U16 desc[UR38][R4.64+0xf0], R86 ;  /* 0x0000f05604001986 */ /* 0x0003e8000c101526 */
[----:B------:R1:W-:Y:S02]  /*6130*/  @P0 STG.E.U16 desc[UR38][R8.64+0xf2], R87 ;  /* 0x0000f25708000986 */ /* 0x0003e4000c101526 */
.L_x_158:
[----:B------:R-:W-:Y:S05]  /*6140*/  BSYNC B0 ;  /* 0x0000000000007941 */ /* 0x000fea0003800000 */
.L_x_32:
[----:B------:R-:W-:Y:S01]  /*6150*/  IADD3 R16, P0, R16, UR36, RZ ;  /* 0x0000002410107c10 */ /* 0x000fe2000ff1e0ff */
[----:B------:R-:W-:Y:S01]  /*6160*/  ULDC.64 UR4, c[0x0][0x650] ;  /* 0x0001940000047ab9 */ /* 0x000fe20000000a00 */
[----:B------:R-:W-:Y:S01]  /*6170*/  PRMT R3, RZ, 0x7610, R3 ;  /* 0x00007610ff037816 */ /* 0x000fe20000000003 */
[----:B------:R-:W-:Y:S01]  /*6180*/  IMAD.MOV.U32 R100, RZ, RZ, -0x1 ;  /* 0xffffffffff647424 */ /* 0x000fe200078e00ff */
[----:B------:R-:W-:Y:S01]  /*6190*/  IADD3.X R17, R17, UR42, RZ, P0, !PT ;  /* 0x0000002a11117c10 */ /* 0x000fe200087fe4ff */
[----:B------:R-:W-:Y:S01]  /*61a0*/  IMAD.MOV.U32 R101, RZ, RZ, -0x1 ;  /* 0xffffffffff657424 */ /* 0x000fe200078e00ff */
[----:B------:R-:W-:-:S04]  /*61b0*/  ISETP.GE.U32.AND P0, PT, R16, UR4, PT ;  /* 0x0000000410007c0c */ /* 0x000fc8000bf06070 */
[----:B------:R-:W-:-:S13]  /*61c0*/  ISETP.GE.U32.AND.EX P0, PT, R17, UR5, PT, P0 ;  /* 0x0000000511007c0c */ /* 0x000fda000bf06100 */
[----:B------:R-:W-:Y:S05]  /*61d0*/  @P0 BRA `(.L_x_159) ;  /* 0x00000004004c0947 */ /* 0x000fea0003800000 */
[----:B------:R-:W0:Y:S01]  /*61e0*/  LDC.64 R10, c[0x0][0x628] ;  /* 0x00018a00ff0a7b82 */ /* 0x000e220000000a00 */
[----:B---3--:R-:W3:Y:S01]  /*61f0*/  S2R R12, SR_CTAID.X ;  /* 0x00000000000c7919 */ /* 0x008ee20000002500 */
[----:B-12-4-:R-:W-:Y:S02]  /*6200*/  IMAD.MOV.U32 R8, RZ, RZ, R16 ;  /* 0x000000ffff087224 */ /* 0x016fe400078e0010 */
[----:B------:R-:W-:Y:S01]  /*6210*/  IMAD.MOV.U32 R9, RZ, RZ, R17 ;  /* 0x000000ffff097224 */ /* 0x000fe200078e0011 */
[----:B------:R-:W1:Y:S03]  /*6220*/  S2R R20, SR_CTAID.Y ;  /* 0x0000000000147919 */ /* 0x000e660000002600 */
[----:B------:R-:W2:Y:S08]  /*6230*/  LDC R0, c[0x0][0x630] ;  /* 0x00018c00ff007b82 */ /* 0x000eb00000000800 */
[----:B------:R-:W4:Y:S01]  /*6240*/  LDC.64 R14, c[0x0][0x620] ;  /* 0x00018800ff0e7b82 */ /* 0x000f220000000a00 */
[----:B0-----:R-:W-:-:S04]  /*6250*/  ISETP.NE.U32.AND P0, PT, R10, RZ, PT ;  /* 0x000000ff0a00720c */ /* 0x001fc80003f05070 */
[----:B------:R-:W-:-:S13]  /*6260*/  ISETP.NE.AND.EX P0, PT, R11, RZ, PT, P0 ;  /* 0x000000ff0b00720c */ /* 0x000fda0003f05300 */
[----:B-1234-:R-:W-:Y:S05]  /*6270*/  @!P0 BRA `(.L_x_160) ;  /* 0x0000000000288947 */ /* 0x01efea0003800000 */
        /* <DEDUP_REMOVED lines=10> */
.L_x_160:
[-CC-:B------:R-:W-:Y:S01]  /*6320*/  SHF.R.U64 R101, R8, R0.reuse, R9.reuse ;  /* 0x0000000008657219 */ /* 0x180fe20000001209 */
[----:B------:R-:W0:Y:S01]  /*6330*/  LDC.64 R26, c[0x0][0x640] ;  /* 0x00019000ff1a7b82 */ /* 0x000e220000000a00 */
[----:B------:R-:W-:Y:S01]  /*6340*/  SHF.R.U32.HI R0, RZ, R0, R9 ;  /* 0x00000000ff007219 */ /* 0x000fe20000011609 */
[----:B------:R-:W-:Y:S01]  /*6350*/  ULDC UR4, c[0x0][0x150] ;  /* 0x0000540000047ab9 */ /* 0x000fe20000000800 */
[----:B------:R-:W-:Y:S02]  /*6360*/  IADD3 R3, P0, RZ, -R101, RZ ;  /* 0x80000065ff037210 */ /* 0x000fe40007f1e0ff */
[----:B------:R-:W-:-:S03]  /*6370*/  I2FP.F32.U32 R7, R12 ;  /* 0x0000000c00077245 */ /* 0x000fc60000201000 */
[----:B------:R-:W1:Y:S01]  /*6380*/  LDC R6, c[0x0][0x618] ;  /* 0x00018600ff067b82 */ /* 0x000e620000000800 */
[----:B------:R-:W-:Y:S02]  /*6390*/  IMAD.X R5, RZ, RZ, ~R0, P0 ;  /* 0x000000ffff057224 */ /* 0x000fe400000e0e00 */
[----:B------:R-:W-:Y:S01]  /*63a0*/  FMUL R7, R7, UR4 ;  /* 0x0000000407077c20 */ /* 0x000fe20008400000 */
[----:B------:R-:W-:Y:S01]  /*63b0*/  ULDC UR4, c[0x0][0x154] ;  /* 0x0000550000047ab9 */ /* 0x000fe20000000800 */
[-C--:B------:R-:W-:Y:S02]  /*63c0*/  IMAD R0, R5, R14.reuse, RZ ;  /* 0x0000000e05007224 */ /* 0x080fe400078e02ff */
[C---:B------:R-:W-:Y:S01]  /*63d0*/  IMAD.WIDE.U32 R4, R3.reuse, R14, R16 ;  /* 0x0000000e03047225 */ /* 0x040fe200078e0010 */
[----:B------:R-:W2:Y:S01]  /*63e0*/  LDC R8, c[0x0][0x608] ;  /* 0x00018200ff087b82 */ /* 0x000ea20000000800 */
[----:B------:R-:W3:Y:S02]  /*63f0*/  F2I.U32.TRUNC.NTZ R7, R7 ;  /* 0x0000000700077305 */ /* 0x000ee4000020f000 */
[----:B------:R-:W-:Y:S01]  /*6400*/  IMAD R3, R3, R15, R0 ;  /* 0x0000000f03037224 */ /* 0x000fe200078e0200 */
[----:B------:R-:W-:-:S03]  /*6410*/  I2FP.F32.U32 R0, R20 ;  /* 0x0000001400007245 */ /* 0x000fc60000201000 */
[----:B------:R-:W-:Y:S01]  /*6420*/  IMAD.IADD R3, R5, 0x1, R3 ;  /* 0x0000000105037824 */ /* 0x000fe200078e0203 */
[----:B------:R-:W4:Y:S01]  /*6430*/  LDC R11, c[0x0][0x658] ;  /* 0x00019600ff0b7b82 */ /* 0x000f220000000800 */
[----:B0-----:R-:W-:-:S04]  /*6440*/  ISETP.NE.U32.AND P0, PT, R26, RZ, PT ;  /* 0x000000ff1a00720c */ /* 0x001fc80003f05070 */
[----:B------:R-:W-:-:S03]  /*6450*/  ISETP.NE.AND.EX P0, PT, R27, RZ, PT, P0 ;  /* 0x000000ff1b00720c */ /* 0x000fc60003f05300 */
[----:B------:R-:W0:Y:S01]  /*6460*/  LDC R9, c[0x0][0x144] ;  /* 0x00005100ff097b82 */ /* 0x000e220000000800 */
[-C--:B-1----:R-:W-:Y:S01]  /*6470*/  SHF.R.U64 R10, R4, R6.reuse, R3 ;  /* 0x00000006040a7219 */ /* 0x082fe20000001203 */
[----:B---3--:R-:W-:Y:S01]  /*6480*/  IMAD.MOV R7, RZ, RZ, -R7 ;  /* 0x000000ffff077224 */ /* 0x008fe200078e0a07 */
[----:B------:R-:W-:Y:S01]  /*6490*/  SHF.R.U32.HI R3, RZ, R6, R3 ;  /* 0x00000006ff037219 */ /* 0x000fe20000011603 */
[----:B------:R-:W-:-:S04]  /*64a0*/  FMUL R6, R0, UR4 ;  /* 0x0000000400067c20 */ /* 0x000fc80008400000 */
[----:B------:R-:W1:Y:S01]  /*64b0*/  LDC R21, c[0x0][0x148] ;  /* 0x00005200ff157b82 */ /* 0x000e620000000800 */
[----:B------:R3:W0:Y:S01]  /*64c0*/  F2I.U32.TRUNC.NTZ R14, R6 ;  /* 0x00000006000e7305 */ /* 0x000622000020f000 */
[-CC-:B--2---:R-:W-:Y:S02]  /*64d0*/  SHF.R.U64 R13, R10, R8.reuse, R3.reuse ;  /* 0x000000080a0d7219 */ /* 0x184fe40000001203 */
[----:B------:R-:W-:-:S04]  /*64e0*/  SHF.R.U32.HI R0, RZ, R8, R3 ;  /* 0x00000008ff007219 */ /* 0x000fc80000011603 */
[----:B-----5:R-:W2:Y:S01]  /*64f0*/  LDC R24, c[0x0][0x648] ;  /* 0x00019200ff187b82 */ /* 0x020ea20000000800 */
[-CC-:B----4-:R-:W-:Y:S02]  /*6500*/  SHF.R.U64 R15, R13, R11.reuse, R0.reuse ;  /* 0x0000000b0d0f7219 */ /* 0x190fe40000001200 */
[----:B------:R-:W-:-:S03]  /*6510*/  SHF.R.U32.HI R5, RZ, R11, R0 ;  /* 0x0000000bff057219 */ /* 0x000fc60000011600 */
[----:B------:R-:W-:Y:S02]  /*6520*/  IMAD.MOV.U32 R4, RZ, RZ, R15 ;  /* 0x000000ffff047224 */ /* 0x000fe400078e000f */
[----:B------:R-:W4:Y:S01]  /*6530*/  LDC R28, c[0x0][0x638] ;  /* 0x00018e00ff1c7b82 */ /* 0x000f220000000800 */
[----:B0-----:R-:W-:-:S07]  /*6540*/  IMAD R25, R9, R7, R12 ;  /* 0x0000000709197224 */ /* 0x001fce00078e020c */
[----:B------:R-:W0:Y:S08]  /*6550*/  LDC R29, c[0x0][0x610] ;  /* 0x00018400ff1d7b82 */ /* 0x000e300000000800 */
[----:B------:R-:W0:Y:S01]  /*6560*/  LDC R30, c[0x0][0x600] ;  /* 0x00018000ff1e7b82 */ /* 0x000e220000000800 */
[----:B-123--:R-:W-:Y:S05]  /*6570*/  @!P0 BRA `(.L_x_161) ;  /* 0x0000000000288947 */ /* 0x00efea0003800000 */
[----:B------:R-:W1:Y:S02]  /*6580*/  LDC R0, c[0x0][0x64c] ;  /* 0x00019300ff007b82 */ /* 0x000e640000000800 */
[----:B-1----:R-:W-:-:S05]  /*6590*/  IADD3 R3, P0, R15, R0, RZ ;  /* 0x000000000f037210 */ /* 0x002fca0007f1e0ff */
        /* <DEDUP_REMOVED lines=8> */
.L_x_161:
[----:B------:R-:W-:Y:S01]  /*6620*/  ISETP.NE.AND P0, PT, R2, 0x1, PT ;  /* 0x000000010200780c */ /* 0x000fe20003f05270 */
[----:B------:R-:W-:Y:S01]  /*6630*/  IMAD.MOV R14, RZ, RZ, -R14 ;  /* 0x000000ffff0e7224 */ /* 0x000fe200078e0a0e */
[----:B------:R-:W-:Y:S02]  /*6640*/  SHF.R.U64 R3, R4, R24, R5 ;  /* 0x0000001804037219 */ /* 0x000fe40000001205 */
[----:B------:R-:W-:Y:S02]  /*6650*/  LOP3.LUT R0, R13, R98, RZ, 0xc0, !PT ;  /* 0x000000620d007212 */ /* 0x000fe400078ec0ff */
[----:B------:R-:W-:Y:S01]  /*6660*/  LOP3.LUT R10, R10, R97, RZ, 0xc0, !PT ;  /* 0x000000610a0a7212 */ /* 0x000fe200078ec0ff */
[----:B------:R-:W-:Y:S02]  /*6670*/  IMAD.MOV R4, RZ, RZ, -R3 ;  /* 0x000000ffff047224 */ /* 0x000fe400078e0a03 */
[----:B------:R-:W-:Y:S02]  /*6680*/  IMAD R0, R93, R3, R0 ;  /* 0x000000035d007224 */ /* 0x000fe400078e0200 */
[----:B----4-:R-:W-:-:S02]  /*6690*/  IMAD R3, R4, R28, R15 ;  /* 0x0000001c04037224 */ /* 0x010fc400078e020f */
[----:B------:R-:W-:Y:S02]  /*66a0*/  @P0 IMAD R25, R21, R14, R20 ;  /* 0x0000000e15190224 */ /* 0x000fe400078e0214 */
[----:B0-----:R-:W-:Y:S02]  /*66b0*/  IMAD R5, R3, R30, R10 ;  /* 0x0000001e03057224 */ /* 0x001fe400078e020a */
[----:B------:R-:W-:Y:S02]  /*66c0*/  IMAD R0, R0, R29, R25 ;  /* 0x0000001d00007224 */ /* 0x000fe400078e0219 */
[----:B------:R-:W-:-:S03]  /*66d0*/  IMAD.MOV.U32 R4, RZ, RZ, 0x1 ;  /* 0x00000001ff047424 */ /* 0x000fc600078e00ff */
[----:B------:R-:W-:Y:S02]  /*66e0*/  SEL R100, R5, R0, !P0 ;  /* 0x0000000005647207 */ /* 0x000fe40004000000 */
[----:B------:R-:W-:Y:S02]  /*66f0*/  PRMT R3, R4, 0x7610, R3 ;  /* 0x0000761004037816 */ /* 0x000fe40000000003 */
[----:B------:R-:W-:-:S07]  /*6700*/  SEL R0, R0, R5, !P0 ;  /* 0x0000000500007207 */ /* 0x000fce0004000000 */
.L_x_159:
[----:B------:R-:W-:Y:S01]  /*6710*/  UIADD3 UR41, UR43, UR41, URZ ;  /* 0x000000292b297290 */ /* 0x000fe2000fffe03f */
[----:B------:R-:W-:Y:S01]  /*6720*/  LOP3.LUT P0, RZ, R3, 0xff, RZ, 0xc0, !PT ;  /* 0x000000ff03ff7812 */ /* 0x000fe2000780c0ff */
[----:B------:R-:W-:Y:S02]  /*6730*/  IMAD.MOV.U32 R103, RZ, RZ, R0 ;  /* 0x000000ffff677224 */ /* 0x000fe400078e0000 */
[----:B------:R-:W-:Y:S02]  /*6740*/  USHF.R.U32.HI UR4, URZ, 0x1, UR41 ;  /* 0x000000013f047899 */ /* 0x000fe40008011629 */
[----:B------:R-:W-:Y:S02]  /*6750*/  UISETP.GT.U32.AND UP1, UPT, UR41, 0x1, UPT ;  /* 0x000000012900788c */ /* 0x000fe4000bf24070 */
[----:B------:R-:W-:Y:S02]  /*6760*/  ULOP3.LUT UR4, UR4, 0x1, URZ, 0xc0, !UPT ;  /* 0x0000000104047892 */ /* 0x000fe4000f8ec03f */
[----:B------:R-:W-:-:S02]  /*6770*/  UISETP.LT.U32.AND UP1, UPT, UR43, 0x2, UP1 ;  /* 0x000000022b00788c */ /* 0x000fc40008f21070 */
[----:B------:R-:W-:Y:S02]  /*6780*/  UISETP.NE.U32.AND UP0, UPT, UR4, 0x1, UPT ;  /* 0x000000010400788c */ /* 0x000fe4000bf05070 */
[----:B------:R-:W-:Y:S02]  /*6790*/  USEL UR5, URZ, 0x1, !UP1 ;  /* 0x000000013f057887 */ /* 0x000fe4000c800000 */
[----:B------:R-:W-:Y:S02]  /*67a0*/  UISETP.GT.U32.AND UP0, UPT, UR43, 0x1, !UP0 ;  /* 0x000000012b00788c */ /* 0x000fe4000c704070 */
[----:B------:R-:W-:Y:S02]  /*67b0*/  ULOP3.LUT UR41, UR41, 0x1, URZ, 0xc0, !UPT ;  /* 0x0000000129297892 */ /* 0x000fe4000f8ec03f */
[----:B------:R-:W-:-:S04]  /*67c0*/  USEL UR4, URZ, 0x1, !UP0 ;  /* 0x000000013f047887 */ /* 0x000fc8000c000000 */
[----:B------:R-:W-:Y:S01]  /*67d0*/  ULOP3.LUT UR40, UR4, UR40, UR5, 0x96, !UPT ;  /* 0x0000002804287292 */ /* 0x000fe2000f8e9605 */
[----:B------:R-:W-:Y:S11]  /*67e0*/  @P0 BRA `(.L_x_162) ;  /* 0xffffffac001c0947 */ /* 0x000ff6000383ffff */
[----:B------:R-:W-:Y:S05]  /*67f0*/  EXIT ;  /* 0x000000000000794d */ /* 0x000fea0003800000 */
.L_x_7:
        /* <DEDUP_REMOVED lines=26> */
.L_x_164:
[----:B------:R-:W0:Y:S01]  /*69a0*/  LDC.64 R28, c[0x0][0x640] ;  /* 0x00019000ff1c7b82 */ /* 0x000e220000000a00 */
[-CC-:B------:R-:W-:Y:S01]  /*69b0*/  SHF.R.U64 R21, R14, R6.reuse, R15.reuse ;  /* 0x000000060e157219 */ /* 0x180fe2000000120f */
[----:B------:R-:W-:Y:S01]  /*69c0*/  IMAD.MOV.U32 R30, RZ, RZ, 0x1 ;  /* 0x00000001ff1e7424 */ /* 0x000fe200078e00ff */
[----:B------:R-:W-:Y:S02]  /*69d0*/  SHF.R.U32.HI R6, RZ, R6, R15 ;  /* 0x00000006ff067219 */ /* 0x000fe4000001160f */
[----:B------:R-:W-:-:S03]  /*69e0*/  IADD3 R13, P0, RZ, -R21, RZ ;  /* 0x80000015ff0d7210 */ /* 0x000fc60007f1e0ff */
[----:B------:R-:W1:Y:S02]  /*69f0*/  LDC R12, c[0x0][0x618] ;  /* 0x00018600ff0c7b82 */ /* 0x000e640000000800 */
[----:B------:R-:W-:-:S04]  /*6a00*/  IMAD.X R9, RZ, RZ, ~R6, P0 ;  /* 0x000000ffff097224 */ /* 0x000fc800000e0e06 */
[-C--:B------:R-:W-:Y:S02]  /*6a10*/  IMAD R6, R9, R24.reuse, RZ ;  /* 0x0000001809067224 */ /* 0x080fe400078e02ff */
[----:B------:R-:W2:Y:S01]  /*6a20*/  LDC R14, c[0x0][0x608] ;  /* 0x00018200ff0e7b82 */ /* 0x000ea20000000800 */
[----:B------:R-:W-:-:S04]  /*6a30*/  IMAD.WIDE.U32 R8, R13, R24, R16 ;  /* 0x000000180d087225 */ /* 0x000fc800078e0010 */
[----:B------:R-:W-:-:S03]  /*6a40*/  IMAD R13, R13, R25, R6 ;  /* 0x000000190d0d7224 */ /* 0x000fc600078e0206 */
[----:B------:R-:W3:Y:S01]  /*6a50*/  LDC R27, c[0x0][0x658] ;  /* 0x00019600ff1b7b82 */ /* 0x000ee20000000800 */
[----:B------:R-:W-:Y:S01]  /*6a60*/  IMAD.IADD R9, R9, 0x1, R13 ;  /* 0x0000000109097824 */ /* 0x000fe200078e020d */
[----:B0-----:R-:W-:-:S04]  /*6a70*/  ISETP.NE.U32.AND P0, PT, R28, RZ, PT ;  /* 0x000000ff1c00720c */ /* 0x001fc80003f05070 */
[----:B------:R-:W-:Y:S02]  /*6a80*/  ISETP.NE.AND.EX P0, PT, R29, RZ, PT, P0 ;  /* 0x000000ff1d00720c */ /* 0x000fe40003f05300 */
[----:B------:R-:W0:Y:S01]  /*6a90*/  LDC R22, c[0x0][0x600] ;  /* 0x00018000ff167b82 */ /* 0x000e220000000800 */
[-CC-:B-1----:R-:W-:Y:S01]  /*6aa0*/  SHF.R.U64 R10, R8, R12.reuse, R9.reuse ;  /* 0x0000000c080a7219 */ /* 0x182fe20000001209 */
[----:B------:R-:W-:Y:S01]  /*6ab0*/  IMAD.MOV.U32 R8, RZ, RZ, -0x1 ;  /* 0xffffffffff087424 */ /* 0x000fe200078e00ff */
[----:B------:R-:W-:-:S05]  /*6ac0*/  SHF.R.U32.HI R9, RZ, R12, R9 ;  /* 0x0000000cff097219 */ /* 0x000fca0000011609 */
[----:B------:R-:W1:Y:S01]  /*6ad0*/  LDC R24, c[0x0][0x648] ;  /* 0x00019200ff187b82 */ /* 0x000e620000000800 */
[-CC-:B--2---:R-:W-:Y:S02]  /*6ae0*/  SHF.R.U64 R23, R10, R14.reuse, R9.reuse ;  /* 0x0000000e0a177219 */ /* 0x184fe40000001209 */
[----:B------:R-:W-:-:S05]  /*6af0*/  SHF.R.U32.HI R6, RZ, R14, R9 ;  /* 0x0000000eff067219 */ /* 0x000fca0000011609 */
[----:B------:R-:W2:Y:S01]  /*6b00*/  LDC R26, c[0x0][0x638] ;  /* 0x00018e00ff1a7b82 */ /* 0x000ea20000000800 */
[-C--:B---3--:R-:W-:Y:S02]  /*6b10*/  SHF.L.U32 R8, R8, R27.reuse, RZ ;  /* 0x0000001b08087219 */ /* 0x088fe400000006ff */
[-CC-:B------:R-:W-:Y:S02]  /*6b20*/  SHF.R.U64 R25, R23, R27.reuse, R6.reuse ;  /* 0x0000001b17197219 */ /* 0x180fe40000001206 */
[----:B------:R-:W-:Y:S02]  /*6b30*/  LOP3.LUT R32, RZ, R8, RZ, 0x33, !PT ;  /* 0x00000008ff207212 */ /* 0x000fe400078e33ff */
[----:B------:R-:W-:Y:S01]  /*6b40*/  SHF.R.U32.HI R9, RZ, R27, R6 ;  /* 0x0000001bff097219 */ /* 0x000fe20000011606 */
[----:B------:R-:W3:Y:S01]  /*6b50*/  LDC R31, c[0x0][0x610] ;  /* 0x00018400ff1f7b82 */ /* 0x000ee20000000800 */
[----:B------:R-:W-:Y:S01]  /*6b60*/  IMAD.MOV.U32 R8, RZ, RZ, R25 ;  /* 0x000000ffff087224 */ /* 0x000fe200078e0019 */
[----:B------:R-:W-:Y:S06]  /*6b70*/  @!P0 BRA `(.L_x_165) ;  /* 0x0000000000288947 */ /* 0x000fec0003800000 */
        /* <DEDUP_REMOVED lines=10> */
.L_x_165:
[----:B------:R-:W-:Y:S02]  /*6c20*/  ISETP.NE.AND P0, PT, R2, 0x1, PT ;  /* 0x000000010200780c */ /* 0x000fe40003f05270 */
[----:B-1----:R-:W-:Y:S01]  /*6c30*/  SHF.R.U64 R6, R8, R24, R9 ;  /* 0x0000001808067219 */ /* 0x002fe20000001209 */
[----:B0-----:R-:W-:Y:S01]  /*6c40*/  VIADD R9, R22, 0xffffffff ;  /* 0xffffffff16097836 */ /* 0x001fe20000000000 */
[----:B------:R-:W-:Y:S02]  /*6c50*/  SHF.L.U32 R30, R30, R27, RZ ;  /* 0x0000001b1e1e7219 */ /* 0x000fe400000006ff */
[----:B------:R-:W-:Y:S01]  /*6c60*/  LOP3.LUT R5, R23, R32, RZ, 0xc0, !PT ;  /* 0x0000002017057212 */ /* 0x000fe200078ec0ff */
[----:B------:R-:W-:-:S04]  /*6c70*/  IMAD.MOV R8, RZ, RZ, -R6 ;  /* 0x000000ffff087224 */ /* 0x000fc800078e0a06 */
[----:B------:R-:W-:Y:S01]  /*6c80*/  IMAD R6, R30, R6, R5 ;  /* 0x000000061e067224 */ /* 0x000fe200078e0205 */
[----:B------:R-:W-:Y:S01]  /*6c90*/  LOP3.LUT R5, R10, R9, RZ, 0xc0, !PT ;  /* 0x000000090a057212 */ /* 0x000fe200078ec0ff */
[----:B------:R-:W-:Y:S02]  /*6ca0*/  @P0 IMAD R3, R7, R20, R4 ;  /* 0x0000001407030224 */ /* 0x000fe400078e0204 */
[----:B--2---:R-:W-:Y:S02]  /*6cb0*/  IMAD R4, R8, R26, R25 ;  /* 0x0000001a08047224 */ /* 0x004fe400078e0219 */
[----:B---3--:R-:W-:Y:S02]  /*6cc0*/  IMAD R3, R6, R31, R3 ;  /* 0x0000001f06037224 */ /* 0x008fe400078e0203 */
[----:B------:R-:W-:Y:S02]  /*6cd0*/  IMAD R4, R4, R22, R5 ;  /* 0x0000001604047224 */ /* 0x000fe400078e0205 */
[----:B------:R-:W-:-:S02]  /*6ce0*/  IMAD.MOV.U32 R8, RZ, RZ, 0x1 ;  /* 0x00000001ff087424 */ /* 0x000fc400078e00ff */
[----:B------:R-:W-:Y:S01]  /*6cf0*/  IMAD.MOV.U32 R6, RZ, RZ, R21 ;  /* 0x000000ffff067224 */ /* 0x000fe200078e0015 */
[----:B------:R-:W-:Y:S02]  /*6d00*/  SEL R19, R4, R3, !P0 ;  /* 0x0000000304137207 */ /* 0x000fe40004000000 */
[----:B------:R-:W-:-:S07]  /*6d10*/  SEL R13, R3, R4, !P0 ;  /* 0x00000004030d7207 */ /* 0x000fce0004000000 */
.L_x_163:
[----:B------:R-:W-:-:S08]  /*6d20*/  NOP ;  /* 0x0000000000007918 */ /* 0x000fd00000000000 */
[----:B------:R-:W0:-:S00]  /*6d30*/  USETMAXREG.DEALLOC.CTAPOOL 0x28 ;  /* 0x00000028000079c8 */ /* 0x000e0000080e0500 */
[----:B0-----:R-:W-:-:S13]  /*6d40*/  ISETP.NE.AND P0, PT, R0, RZ, PT ;  /* 0x000000ff0000720c */ /* 0x001fda0003f05270 */
[----:B------:R-:W-:Y:S05]  /*6d50*/  @P0 EXIT ;  /* 0x000000000000094d */ /* 0x000fea0003800000 */
[----:B------:R-:W-:Y:S01]  /*6d60*/  LOP3.LUT P0, RZ, R8, 0xff, RZ, 0xc0, !PT ;  /* 0x000000ff08ff7812 */ /* 0x000fe2000780c0ff */
[----:B------:R-:W-:Y:S02]  /*6d70*/  IMAD.MOV.U32 R10, RZ, RZ, 0x1 ;  /* 0x00000001ff0a7424 */ /* 0x000fe400078e00ff */
[----:B------:R-:W-:-:S10]  /*6d80*/  IMAD.MOV.U32 R9, RZ, RZ, RZ ;  /* 0x000000ffff097224 */ /* 0x000fd400078e00ff */
[----:B------:R-:W-:Y:S05]  /*6d90*/  @!P0 BRA `(.L_x_166) ;  /* 0x0000000c00808947 */ /* 0x000fea0003800000 */
[----:B------:R-:W0:Y:S01]  /*6da0*/  LDC R0, c[0x0][0x28c] ;  /* 0x0000a300ff007b82 */ /* 0x000e220000000800 */
[----:B------:R-:W-:Y:S01]  /*6db0*/  UMOV UR13, 0x1 ;  /* 0x00000001000d7882 */ /* 0x000fe20000000000 */
[----:B------:R-:W-:Y:S01]  /*6dc0*/  ULDC UR5, c[0x0][0x658] ;  /* 0x0001960000057ab9 */ /* 0x000fe20000000800 */
[----:B------:R-:W-:Y:S01]  /*6dd0*/  UMOV UR7, 0xffffffff ;  /* 0xffffffff00077882 */ /* 0x000fe20000000000 */
[----:B------:R-:W-:Y:S01]  /*6de0*/  BSSY B0, `(.L_x_166) ;  /* 0x00000db000007945 */ /* 0x000fe20003800000 */
[----:B------:R-:W-:Y:S01]  /*6df0*/  USHF.L.U32 UR7, UR7, UR5, URZ ;  /* 0x0000000507077299 */ /* 0x000fe2000800063f */
[----:B------:R-:W-:Y:S01]  /*6e00*/  LOP3.LUT R12, R18, 0x2, RZ, 0xfc, !PT ;  /* 0x00000002120c7812 */ /* 0x000fe200078efcff */
[----:B------:R-:W-:Y:S01]  /*6e10*/  IMAD.MOV.U32 R10, RZ, RZ, 0x1 ;  /* 0x00000001ff0a7424 */ /* 0x000fe200078e00ff */
[----:B------:R-:W1:Y:S01]  /*6e20*/  S2UR UR9, SR_CgaCtaId ;  /* 0x00000000000979c3 */ /* 0x000e620000008800 */
[----:B------:R-:W-:Y:S01]  /*6e30*/  IMAD.MOV.U32 R9, RZ, RZ, RZ ;  /* 0x000000ffff097224 */ /* 0x000fe200078e00ff */
[----:B------:R-:W-:Y:S01]  /*6e40*/  ULDC UR4, c[0x0][0x600] ;  /* 0x0001800000047ab9 */ /* 0x000fe20000000800 */
[----:B------:R-:W-:Y:S01]  /*6e50*/  UMOV UR14, 0x1111 ;  /* 0x00001111000e7882 */ /* 0x000fe20000000000 */
[----:B------:R-:W-:-:S02]  /*6e60*/  USHF.L.U32 UR5, UR13, UR5, URZ ;  /* 0x000000050d057299 */ /* 0x000fc4000800063f */
[----:B------:R-:W-:Y:S02]  /*6e70*/  UIADD3 UR4, UR4, -0x1, URZ ;  /* 0xffffffff04047890 */ /* 0x000fe4000fffe03f */
[----:B------:R-:W-:Y:S01]  /*6e80*/  ULOP3.LUT UR7, URZ, UR7, URZ, 0x33, !UPT ;  /* 0x000000073f077292 */ /* 0x000fe2000f8e333f */
[----:B------:R-:W-:Y:S01]  /*6e90*/  ULDC.64 UR24, c[0x0][0x198] ;  /* 0x0000660000187ab9 */ /* 0x000fe20000000a00 */
[----:B0-----:R-:W-:-:S05]  /*6ea0*/  VIADD R0, R0, 0x3f ;  /* 0x0000003f00007836 */ /* 0x001fca0000000000 */
[----:B------:R-:W-:Y:S01]  /*6eb0*/  SHF.R.S32.HI R3, RZ, 0x1f, R0 ;  /* 0x0000001fff037819 */ /* 0x000fe20000011400 */
[----:B-1----:R-:W-:-:S03]  /*6ec0*/  USHF.R.U32.HI UR26, URZ, 0x2, UR9 ;  /* 0x000000023f1a7899 */ /* 0x002fc60008011609 */
[----:B------:R-:W-:Y:S01]  /*6ed0*/  LEA.HI R3, R3, R0, RZ, 0x6 ;  /* 0x0000000003037211 */ /* 0x000fe200078f30ff */
[----:B------:R-:W-:Y:S01]  /*6ee0*/  ULOP3.LUT UR8, UR9, 0x3, URZ, 0xc0, !UPT ;  /* 0x0000000309087892 */ /* 0x000fe2000f8ec03f */
[----:B------:R-:W-:Y:S01]  /*6ef0*/  IMAD.MOV.U32 R0, RZ, RZ, 0x1 ;  /* 0x00000001ff007424 */ /* 0x000fe200078e00ff */
[----:B------:R-:W-:Y:S01]  /*6f00*/  USHF.L.U32 UR6, UR9, 0x5, URZ ;  /* 0x0000000509067899 */ /* 0x000fe2000800063f */
[--C-:B------:R-:W-:Y:S01]  /*6f10*/  SHF.R.S32.HI R8, RZ, 0x6, R3.reuse ;  /* 0x00000006ff087819 */ /* 0x100fe20000011403 */
[----:B------:R-:W-:Y:S02]  /*6f20*/  USHF.L.U32 UR27, UR9, 0xb, URZ ;  /* 0x0000000b091b7899 */ /* 0x000fe4000800063f */
[----:B------:R-:W-:Y:S01]  /*6f30*/  ULOP3.LUT UR9, UR9, 0xfffffffc, URZ, 0xc0, !UPT ;  /* 0xfffffffc09097892 */ /* 0x000fe2000f8ec03f */
[----:B------:R-:W-:Y:S01]  /*6f40*/  PRMT R3, R0, 0x7610, R3 ;  /* 0x0000761000037816 */ /* 0x000fe20000000003 */
[----:B------:R-:W-:Y:S01]  /*6f50*/  UISETP.GT.U32.AND UP0, UPT, UR8, 0xffff, UPT ;  /* 0x0000ffff0800788c */ /* 0x000fe2000bf04070 */
[----:B------:R-:W-:Y:S01]  /*6f60*/  VIADD R0, R8, 0x1 ;  /* 0x0000000108007836 */ /* 0x000fe20000000000 */
[----:B------:R-:W-:-:S02]  /*6f70*/  ULOP3.LUT UR11, UR9, 0x1, URZ, 0xfc, !UPT ;  /* 0x00000001090b7892 */ /* 0x000fc4000f8efc3f */
[----:B------:R-:W-:Y:S02]  /*6f80*/  ULOP3.LUT UR12, UR9, 0x2, URZ, 0xfc, !UPT ;  /* 0x00000002090c7892 */ /* 0x000fe4000f8efc3f */
[----:B------:R-:W-:Y:S02]  /*6f90*/  USHF.L.U32 UR10, UR13, UR9, URZ ;  /* 0x000000090d0a7299 */ /* 0x000fe4000800063f */
[----:B------:R-:W-:Y:S02]  /*6fa0*/  ULOP3.LUT UR9, UR9, 0x3, URZ, 0xfc, !UPT ;  /* 0x0000000309097892 */ /* 0x000fe4000f8efc3f */
[----:B------:R-:W-:Y:S02]  /*6fb0*/  USHF.L.U32 UR11, UR13, UR11, URZ ;  /* 0x0000000b0d0b7299 */ /* 0x000fe4000800063f */
[----:B------:R-:W-:Y:S02]  /*6fc0*/  USHF.L.U32 UR12, UR13, UR12, URZ ;  /* 0x0000000c0d0c7299 */ /* 0x000fe4000800063f */
[----:B------:R-:W-:-:S02]  /*6fd0*/  USEL UR8, UR8, 0xffff, !UP0 ;  /* 0x0000ffff08087887 */ /* 0x000fc4000c000000 */
[----:B------:R-:W-:Y:S02]  /*6fe0*/  USHF.L.U32 UR9, UR13, UR9, URZ ;  /* 0x000000090d097299 */ /* 0x000fe4000800063f */
[----:B------:R-:W-:Y:S02]  /*6ff0*/  ULOP3.LUT UR10, UR12, UR10, UR11, 0xfe, !UPT ;  /* 0x0000000a0c0a7292 */ /* 0x000fe4000f8efe0b */
[----:B------:R-:W-:Y:S02]  /*7000*/  ULOP3.LUT UR8, UR8, 0xffff, URZ, 0xc0, !UPT ;  /* 0x0000ffff08087892 */ /* 0x000fe4000f8ec03f */
[----:B------:R-:W-:Y:S02]  /*7010*/  ULOP3.LUT UR6, UR6, 0x60, URZ, 0xc0, !UPT ;  /* 0x0000006006067892 */ /* 0x000fe4000f8ec03f */
[----:B------:R-:W-:Y:S02]  /*7020*/  ULOP3.LUT UR13, UR10, UR9, URZ, 0xfc, !UPT ;  /* 0x000000090a0d7292 */ /* 0x000fe4000f8efc3f */
[----:B------:R-:W-:-:S12]  /*7030*/  USHF.L.U32 UR14, UR14, UR8, URZ ;  /* 0x000000080e0e7299 */ /* 0x000fd8000800063f */
.L_x_177:
[----:B------:R-:W-:-:S03]  /*7040*/  UMOV UR8, 0xffffffff ;  /* 0xffffffff00087882 */ /* 0x000fc60000000000 */
[----:B------:R-:W-:Y:S05]  /*7050*/  BRA.DIV UR8, `(.L_x_167) ;  /* 0x0000000e08707947 */ /* 0x000fea000b800000 */
[----:B------:R-:W-:-:S13]  /*7060*/  ELECT P6, URZ, PT ;  /* 0x00000000003f782f */ /* 0x000fda00038c0000 */
.L_x_186:
[----:B------:R-:W0:Y:S01]  /*7070*/  LDC R4, c[0x0][0x28c] ;  /* 0x0000a300ff047b82 */ /* 0x000e220000000800 */
[----:B------:R-:W-:Y:S01]  /*7080*/  BSSY B1, `(.L_x_168) ;  /* 0x000003d000017945 */ /* 0x000fe20003800000 */
[----:B0-----:R-:W-:-:S13]  /*7090*/  ISETP.LT.OR P6, PT, R4, 0x1, !P6 ;  /* 0x000000010400780c */ /* 0x001fda00077c1670 */
[----:B------:R-:W-:Y:S05]  /*70a0*/  @P6 BRA `(.L_x_169) ;  /* 0x0000000000e86947 */ /* 0x000fea0003800000 */
[----:B------:R-:W-:Y:S01]  /*70b0*/  LEA R13, R13, UR26, 0x2 ;  /* 0x0000001a0d0d7c11 */ /* 0x000fe2000f8e10ff */
[----:B------:R-:W-:Y:S01]  /*70c0*/  IMAD.MOV.U32 R21, RZ, RZ, RZ ;  /* 0x000000ffff157224 */ /* 0x000fe200078e00ff */
[----:B------:R-:W-:Y:S01]  /*70d0*/  LEA R19, R19, UR6, 0x7 ;  /* 0x0000000613137c11 */ /* 0x000fe2000f8e38ff */
[----:B------:R-:W-:Y:S02]  /*70e0*/  IMAD.MOV.U32 R4, RZ, RZ, R0 ;  /* 0x000000ffff047224 */ /* 0x000fe400078e0000 */
[----:B------:R-:W-:Y:S02]  /*70f0*/  IMAD.MOV.U32 R5, RZ, RZ, R10 ;  /* 0x000000ffff057224 */ /* 0x000fe400078e000a */
[----:B------:R-:W-:Y:S02]  /*7100*/  IMAD.MOV.U32 R7, RZ, RZ, R9 ;  /* 0x000000ffff077224 */ /* 0x000fe400078e0009 */
[----:B------:R-:W-:-:S07]  /*7110*/  IMAD.SHL.U32 R15, R13, 0x20, RZ ;  /* 0x000000200d0f7824 */ /* 0x000fce00078e00ff */
.L_x_172:
[----:B------:R-:W0:Y:S01]  /*7120*/  S2R R14, SR_CgaCtaId ;  /* 0x00000000000e7919 */ /* 0x000e220000008800 */
[----:B------:R-:W-:Y:S02]  /*7130*/  MOV R13, 0x400 ;  /* 0x00000400000d7802 */ /* 0x000fe40000000f00 */
[----:B------:R-:W-:Y:S02]  /*7140*/  ISETP.NE.AND P1, PT, R11, RZ, PT ;  /* 0x000000ff0b00720c */ /* 0x000fe40003f25270 */
[----:B0-----:R-:W-:Y:S02]  /*7150*/  LEA R22, R14, R13, 0x18 ;  /* 0x0000000d0e167211 */ /* 0x001fe400078ec0ff */
[----:B------:R-:W-:-:S09]  /*7160*/  SHF.L.U32 R13, R5, 0x1f, RZ ;  /* 0x0000001f050d7819 */ /* 0x000fd200000006ff */
[----:B------:R-:W0:Y:S01]  /*7170*/  @!P1 LDC R14, c[0x0][0x500] ;  /* 0x00014000ff0e9b82 */ /* 0x000e220000000800 */
[----:B------:R-:W-:-:S04]  /*7180*/  IMAD R20, R7, 0x8, R22 ;  /* 0x0000000807147824 */ /* 0x000fc800078e0216 */
[----:B------:R-:W1:Y:S02]  /*7190*/  SYNCS.PHASECHK.TRANS64.TRYWAIT P0, [R20+URZ+0x10], R13 ;  /* 0x0000100d140075a7 */ /* 0x000e64000800017f */
[----:B-1----:R-:W-:Y:S05]  /*71a0*/  @!P0 BRA `(.L_x_170) ;  /* 0x0000000c003c8947 */ /* 0x002fea0003800000 */
.L_x_187:
[----:B-1----:R-:W-:Y:S01]  /*71b0*/  PRMT R13, R12, 0x9910, RZ ;  /* 0x000099100c0d7816 */ /* 0x002fe200000000ff */
[----:B0-----:R0:W-:Y:S03]  /*71c0*/  @!P1 SYNCS.ARRIVE.TRANS64 RZ, [R20+URZ], R14 ;  /* 0x0000000e14ff99a7 */ /* 0x0011e6000800003f */
[----:B------:R-:W-:-:S13]  /*71d0*/  ISETP.NE.AND P0, PT, R13, 0x2, PT ;  /* 0x000000020d00780c */ /* 0x000fda0003f05270 */
[----:B0-----:R-:W-:Y:S05]  /*71e0*/  @P0 BRA `(.L_x_171) ;  /* 0x0000000000040947 */ /* 0x001fea0003800000 */
[----:B------:R-:W-:Y:S01]  /*71f0*/  BPT.TRAP 0x1 ;  /* 0x000000040000795c */ /* 0x000fe20000300000 */
.L_x_171:
[----:B------:R-:W-:Y:S01]  /*7200*/  R2UR UR8, R7 ;  /* 0x00000000070872ca */ /* 0x000fe200000e0000 */
[----:B------:R-:W-:Y:S01]  /*7210*/  VIADD R4, R4, 0xffffffff ;  /* 0xffffffff04047836 */ /* 0x000fe20000000000 */
[----:B------:R-:W-:Y:S01]  /*7220*/  R2UR UR15, R22 ;  /* 0x00000000160f72ca */ /* 0x000fe200000e0000 */
[----:B------:R-:W-:Y:S01]  /*7230*/  UIADD3 UR16, UP0, UR24, 0xf0, URZ ;  /* 0x000000f018107890 */ /* 0x000fe2000ff1e03f */
[----:B------:R-:W-:Y:S01]  /*7240*/  R2UR UR22, R15 ;  /* 0x000000000f1672ca */ /* 0x000fe200000e0000 */
[----:B------:R-:W-:Y:S01]  /*7250*/  UIADD3 UR30, UP1, UR24, 0x1f0, URZ ;  /* 0x000001f0181e7890 */ /* 0x000fe2000ff3e03f */
[----:B------:R-:W-:Y:S01]  /*7260*/  R2UR UR9, R20 ;  /* 0x00000000140972ca */ /* 0x000fe200000e0000 */
[----:B------:R-:W-:Y:S01]  /*7270*/  UIADD3.X UR17, URZ, UR25, URZ, UP0, !UPT ;  /* 0x000000193f117290 */ /* 0x000fe200087fe43f */
[----:B------:R-:W-:Y:S01]  /*7280*/  R2UR UR10, R21 ;  /* 0x00000000150a72ca */ /* 0x000fe200000e0000 */
[----:B------:R-:W-:Y:S01]  /*7290*/  VIADD R7, R7, 0x1 ;  /* 0x0000000107077836 */ /* 0x000fe20000000000 */
[----:B------:R-:W-:Y:S01]  /*72a0*/  R2UR UR12, R6 ;  /* 0x00000000060c72ca */ /* 0x000fe200000e0000 */
[----:B------:R-:W-:Y:S01]  /*72b0*/  UPRMT UR28, URZ, 0x5410, UR13 ;  /* 0x000054103f1c7896 */ /* 0x000fe2000800000d */
[----:B------:R-:W-:Y:S01]  /*72c0*/  R2UR UR23, R19 ;  /* 0x00000000131772ca */ /* 0x000fe200000e0000 */
[----:B------:R-:W-:Y:S01]  /*72d0*/  USHF.L.U32 UR8, UR8, 0xd, URZ ;  /* 0x0000000d08087899 */ /* 0x000fe2000800063f */
[----:B------:R-:W-:Y:S01]  /*72e0*/  ISETP.GT.AND P1, PT, R4, 0x1, PT ;  /* 0x000000010400780c */ /* 0x000fe20003f24270 */
[----:B------:R-:W-:Y:S01]  /*72f0*/  UIADD3.X UR31, URZ, UR25, URZ, UP1, !UPT ;  /* 0x000000193f1f7290 */ /* 0x000fe20008ffe43f */
[----:B------:R-:W-:Y:S01]  /*7300*/  ISETP.NE.AND P0, PT, R7, 0x2, PT ;  /* 0x000000020700780c */ /* 0x000fe20003f05270 */
[----:B------:R-:W-:Y:S01]  /*7310*/  ULEA UR11, UR26, UR8, 0xb ;  /* 0x000000081a0b7291 */ /* 0x000fe2000f8e583f */
[----:B------:R-:W-:Y:S01]  /*7320*/  VIADD R21, R21, 0x40 ;  /* 0x0000004015157836 */ /* 0x000fe20000000000 */
[----:B------:R-:W-:Y:S01]  /*7330*/  ULOP3.LUT UR8, UR8, 0x1800, UR27, 0xf8, !UPT ;  /* 0x0000180008087892 */ /* 0x000fe2000f8ef81b */
[----:B------:R-:W-:Y:S01]  /*7340*/  SEL R14, RZ, 0x1, P0 ;  /* 0x00000001ff0e7807 */ /* 0x000fe20000000000 */
[----:B------:R-:W-:Y:S01]  /*7350*/  ULEA UR11, UR11, UR15, 0x1 ;  /* 0x0000000f0b0b7291 */ /* 0x000fe2000f8e083f */
[----:B------:R-:W-:Y:S01]  /*7360*/  SEL R7, R7, RZ, P0 ;  /* 0x000000ff07077207 */ /* 0x000fe20000000000 */
[----:B------:R-:W-:Y:S01]  /*7370*/  ULEA UR8, UR8, UR15, 0x1 ;  /* 0x0000000f08087291 */ /* 0x000fe2000f8e083f */
[----:B------:R-:W-:Y:S01]  /*7380*/  LOP3.LUT R5, R5, R14, RZ, 0x3c, !PT ;  /* 0x0000000e05057212 */ /* 0x000fe200078e3cff */
[----:B------:R-:W-:-:S02]  /*7390*/  UIADD3 UR20, UR11, 0x100, URZ ;  /* 0x000001000b147890 */ /* 0x000fc4000fffe03f */
[----:B------:R-:W-:Y:S02]  /*73a0*/  UPRMT UR15, URZ, 0x5410, UR14 ;  /* 0x000054103f0f7896 */ /* 0x000fe4000800000e */
[----:B------:R-:W-:Y:S01]  /*73b0*/  UIADD3 UR21, UR8, 0x8100, URZ ;  /* 0x0000810008157890 */ /* 0x000fe2000fffe03f */
[----:B------:R-:W-:Y:S01]  /*73c0*/  UMOV UR18, 0x0 ;  /* 0x0000000000127882 */ /* 0x000fe20000000000 */
[----:B------:R-:W-:Y:S01]  /*73d0*/  UMOV UR19, 0x10000000 ;  /* 0x1000000000137882 */ /* 0x000fe20000000000 */
[----:B------:R-:W-:Y:S01]  /*73e0*/  UMOV UR11, UR22 ;  /* 0x00000016000b7c82 */ /* 0x000fe20008000000 */
[----:B------:R-:W-:-:S03]  /*73f0*/  UMOV UR8, UR20 ;  /* 0x0000001400087c82 */ /* 0x000fc60008000000 */
[----:B------:R0:W-:Y:S02]  /*7400*/  UTMALDG.3D.MULTICAST [UR8], [UR16], UR15, desc[UR18] ;  /* 0x00001208100073b4 */ /* 0x0001e4000801180f */
[----:B0-----:R-:W-:Y:S01]  /*7410*/  UMOV UR8, UR21 ;  /* 0x0000001500087c82 */ /* 0x001fe20008000000 */
[----:B------:R-:W-:Y:S02]  /*7420*/  UMOV UR11, UR23 ;  /* 0x00000017000b7c82 */ /* 0x000fe40008000000 */
[----:B------:R0:W-:Y:S02]  /*7430*/  UTMALDG.3D.MULTICAST [UR8], [UR30], UR28, desc[UR18] ;  /* 0x000012081e0073b4 */ /* 0x0001e4000801181c */
[----:B0-----:R-:W-:Y:S05]  /*7440*/  @P1 BRA `(.L_x_172) ;  /* 0xfffffffc00341947 */ /* 0x001fea000383ffff */
.L_x_169:
[----:B------:R-:W-:Y:S05]  /*7450*/  BSYNC B1 ;  /* 0x0000000000017941 */ /* 0x000fea0003800000 */
.L_x_168:
[----:B------:R-:W-:Y:S01]  /*7460*/  LOP3.LUT P1, RZ, R3, 0xff, RZ, 0xc0, !PT ;  /* 0x000000ff03ff7812 */ /* 0x000fe2000782c0ff */
[----:B------:R-:W-:Y:S01]  /*7470*/  IMAD.IADD R9, R8, 0x1, R9 ;  /* 0x0000000108097824 */ /* 0x000fe200078e0209 */
[----:B------:R-:W-:Y:S01]  /*7480*/  IADD3 R16, P2, R16, UR36, RZ ;  /* 0x0000002410107c10 */ /* 0x000fe2000ff5e0ff */
[----:B------:R-:W-:Y:S01]  /*7490*/  ULDC.64 UR8, c[0x0][0x650] ;  /* 0x0001940000087ab9 */ /* 0x000fe20000000a00 */
[----:B------:R-:W-:Y:S01]  /*74a0*/  BSSY B1, `(.L_x_173) ;  /* 0x000006c000017945 */ /* 0x000fe20003800000 */
[----:B------:R-:W-:Y:S01]  /*74b0*/  IMAD.MOV.U32 R13, RZ, RZ, -0x1 ;  /* 0xffffffffff0d7424 */ /* 0x000fe200078e00ff */
[----:B------:R-:W-:Y:S01]  /*74c0*/  SHF.R.U32.HI R3, RZ, 0x1, R9 ;  /* 0x00000001ff037819 */ /* 0x000fe20000011609 */
[----:B------:R-:W-:Y:S01]  /*74d0*/  IMAD.MOV.U32 R19, RZ, RZ, -0x1 ;  /* 0xffffffffff137424 */ /* 0x000fe200078e00ff */
[----:B------:R-:W-:Y:S01]  /*74e0*/  ISETP.GT.U32.AND P0, PT, R9, 0x1, PT ;  /* 0x000000010900780c */ /* 0x000fe20003f04070 */
[----:B------:R-:W-:Y:S01]  /*74f0*/  IMAD.MOV.U32 R6, RZ, RZ, -0x1 ;  /* 0xffffffffff067424 */ /* 0x000fe200078e00ff */
[----:B------:R-:W-:-:S02]  /*7500*/  LOP3.LUT R3, R3, 0x1, RZ, 0xc0, !PT ;  /* 0x0000000103037812 */ /* 0x000fc400078ec0ff */
[----:B------:R-:W-:Y:S01]  /*7510*/  ISETP.LT.U32.AND P0, PT, R8, 0x2, P0 ;  /* 0x000000020800780c */ /* 0x000fe20000701070 */
[----:B------:R-:W0:Y:S01]  /*7520*/  @P1 S2R R5, SR_CgaCtaId ;  /* 0x0000000000051919 */ /* 0x000e220000008800 */
[----:B------:R-:W-:Y:S02]  /*7530*/  @P1 MOV R4, 0x400 ;  /* 0x0000040000041802 */ /* 0x000fe40000000f00 */
[----:B------:R-:W-:Y:S02]  /*7540*/  IADD3.X R17, R17, UR42, RZ, P2, !PT ;  /* 0x0000002a11117c10 */ /* 0x000fe400097fe4ff */
[----:B------:R-:W-:Y:S02]  /*7550*/  ISETP.GE.U32.AND P2, PT, R16, UR8, PT ;  /* 0x0000000810007c0c */ /* 0x000fe4000bf46070 */
[----:B------:R-:W-:Y:S02]  /*7560*/  LOP3.LUT R9, R9, 0x1, RZ, 0xc0, !PT ;  /* 0x0000000109097812 */ /* 0x000fe400078ec0ff */
[----:B0-----:R-:W-:-:S04]  /*7570*/  @P1 LEA R4, R5, R4, 0x18 ;  /* 0x0000000405041211 */ /* 0x001fc800078ec0ff */
[----:B------:R0:W-:Y:S01]  /*7580*/  @P1 SYNCS.ARRIVE.TRANS64.A1T0 RZ, [R4+URZ+0x38], RZ ;  /* 0x000038ff04ff19a7 */ /* 0x0001e2000810003f */
[----:B------:R-:W-:Y:S02]  /*7590*/  ISETP.NE.U32.AND P1, PT, R3, 0x1, PT ;  /* 0x000000010300780c */ /* 0x000fe40003f25070 */
[----:B------:R-:W-:Y:S02]  /*75a0*/  SEL R3, RZ, 0x1, !P0 ;  /* 0x00000001ff037807 */ /* 0x000fe40004000000 */
[----:B------:R-:W-:Y:S02]  /*75b0*/  ISETP.GE.U32.AND.EX P0, PT, R17, UR9, PT, P2 ;  /* 0x0000000911007c0c */ /* 0x000fe4000bf06120 */
[----:B------:R-:W-:-:S04]  /*75c0*/  ISETP.GT.U32.AND P1, PT, R8, 0x1, !P1 ;  /* 0x000000010800780c */ /* 0x000fc80004f24070 */
[----:B0-----:R-:W-:-:S04]  /*75d0*/  SEL R4, RZ, 0x1, !P1 ;  /* 0x00000001ff047807 */ /* 0x001fc80004800000 */
[--C-:B------:R-:W-:Y:S02]  /*75e0*/  LOP3.LUT R10, R4, R10, R3.reuse, 0x96, !PT ;  /* 0x0000000a040a7212 */ /* 0x100fe400078e9603 */
[----:B------:R-:W-:Y:S02]  /*75f0*/  PRMT R4, RZ, 0x7610, R4 ;  /* 0x00007610ff047816 */ /* 0x000fe40000000004 */
[----:B------:R-:W-:Y:S01]  /*7600*/  PRMT R3, RZ, 0x7610, R3 ;  /* 0x00007610ff037816 */ /* 0x000fe20000000003 */
[----:B------:R-:W-:Y:S06]  /*7610*/  @P0 BRA `(.L_x_174) ;  /* 0x0000000400500947 */ /* 0x000fec0003800000 */
[----:B------:R-:W0:Y:S01]  /*7620*/  S2R R15, SR_CTAID.X ;  /* 0x00000000000f7919 */ /* 0x000e220000002500 */
[----:B------:R-:W-:Y:S01]  /*7630*/  ULDC.64 UR8, c[0x0][0x628] ;  /* 0x00018a0000087ab9 */ /* 0x000fe20000000a00 */
[----:B------:R-:W1:Y:S01]  /*7640*/  LDC R20, c[0x0][0x144] ;  /* 0x00005100ff147b82 */ /* 0x000e620000000800 */
[----:B------:R-:W-:Y:S01]  /*7650*/  ISETP.NE.U32.AND P0, PT, RZ, UR8, PT ;  /* 0x00000008ff007c0c */ /* 0x000fe2000bf05070 */
[----:B------:R-:W2:Y:S01]  /*7660*/  S2R R13, SR_CTAID.Y ;  /* 0x00000000000d7919 */ /* 0x000ea20000002600 */
[----:B------:R-:W-:Y:S01]  /*7670*/  ULDC UR10, c[0x0][0x150] ;  /* 0x00005400000a7ab9 */ /* 0x000fe20000000800 */
[----:B------:R-:W-:Y:S01]  /*7680*/  ULDC UR11, c[0x0][0x630] ;  /* 0x00018c00000b7ab9 */ /* 0x000fe20000000800 */
[----:B------:R-:W-:Y:S01]  /*7690*/  ISETP.NE.AND.EX P0, PT, RZ, UR9, PT, P0 ;  /* 0x00000009ff007c0c */ /* 0x000fe2000bf05300 */
[----:B------:R-:W-:Y:S01]  /*76a0*/  IMAD.MOV.U32 R4, RZ, RZ, R16 ;  /* 0x000000ffff047224 */ /* 0x000fe200078e0010 */
[----:B0-----:R-:W-:-:S05]  /*76b0*/  I2FP.F32.U32 R5, R15 ;  /* 0x0000000f00057245 */ /* 0x001fca0000201000 */
[----:B------:R-:W-:Y:S01]  /*76c0*/  FMUL R21, R5, UR10 ;  /* 0x0000000a05157c20 */ /* 0x000fe20008400000 */
[----:B------:R-:W-:-:S05]  /*76d0*/  IMAD.MOV.U32 R5, RZ, RZ, R17 ;  /* 0x000000ffff057224 */ /* 0x000fca00078e0011 */
[----:B--2---:R-:W-:Y:S05]  /*76e0*/  @!P0 BRA `(.L_x_175) ;  /* 0x0000000000288947 */ /* 0x004fea0003800000 */
[----:B------:R-:W-:Y:S02]  /*76f0*/  ULDC UR10, c[0x0][0x634] ;  /* 0x00018d00000a7ab9 */ /* 0x000fe40000000800 */
[----:B------:R-:W-:-:S05]  /*7700*/  IADD3 R5, P0, R16, UR10, RZ ;  /* 0x0000000a10057c10 */ /* 0x000fca000ff1e0ff */
[----:B------:R-:W-:-:S04]  /*7710*/  IMAD.X R19, RZ, RZ, R17, P0 ;  /* 0x000000ffff137224 */ /* 0x000fc800000e0611 */
[----:B------:R-:W-:-:S04]  /*7720*/  IMAD.WIDE.U32 R6, R19, UR8, RZ ;  /* 0x0000000813067c25 */ /* 0x000fc8000f8e00ff */
[----:B------:R-:W-:-:S04]  /*7730*/  IMAD.WIDE.U32 R6, P0, R5, UR9, R6 ;  /* 0x0000000905067c25 */ /* 0x000fc8000f800006 */
[----:B------:R-:W-:-:S04]  /*7740*/  IMAD.WIDE.U32 R4, R5, UR8, RZ ;  /* 0x0000000805047c25 */ /* 0x000fc8000f8e00ff */
[----:B------:R-:W-:Y:S01]  /*7750*/  IMAD.MOV.U32 R4, RZ, RZ, R7 ;  /* 0x000000ffff047224 */ /* 0x000fe200078e0007 */
[----:B------:R-:W-:Y:S01]  /*7760*/  IADD3 RZ, P1, R5, R6, RZ ;  /* 0x0000000605ff7210 */ /* 0x000fe20007f3e0ff */
[----:B------:R-:W-:-:S04]  /*7770*/  IMAD.X R5, RZ, RZ, RZ, P0 ;  /* 0x000000ffff057224 */ /* 0x000fc800000e06ff */
[----:B------:R-:W-:-:S08]  /*7780*/  IMAD.WIDE.U32.X R4, R19, UR9, R4, P1 ;  /* 0x0000000913047c25 */ /* 0x000fd000088e0404 */
.L_x_175:
[--C-:B------:R-:W-:Y:S01]  /*7790*/  SHF.R.U64 R14, R4, UR11, R5.reuse ;  /* 0x0000000b040e7c19 */ /* 0x100fe20008001205 */
[----:B------:R-:W0:Y:S01]  /*77a0*/  F2I.U32.TRUNC.NTZ R21, R21 ;  /* 0x0000001500157305 */ /* 0x000e22000020f000 */
[----:B------:R-:W-:Y:S01]  /*77b0*/  SHF.R.U32.HI R4, RZ, UR11, R5 ;  /* 0x0000000bff047c19 */ /* 0x000fe20008011605 */
[----:B------:R-:W-:Y:S01]  /*77c0*/  ULDC.64 UR8, c[0x0][0x620] ;  /* 0x0001880000087ab9 */ /* 0x000fe20000000a00 */
[----:B------:R-:W-:Y:S01]  /*77d0*/  IADD3 R7, P0, RZ, -R14, RZ ;  /* 0x8000000eff077210 */ /* 0x000fe20007f1e0ff */
[----:B------:R-:W-:Y:S01]  /*77e0*/  ULDC.64 UR10, c[0x0][0x640] ;  /* 0x00019000000a7ab9 */ /* 0x000fe20000000a00 */
[----:B------:R-:W2:Y:S03]  /*77f0*/  LDC R22, c[0x0][0x148] ;  /* 0x00005200ff167b82 */ /* 0x000ea60000000800 */
[----:B------:R-:W-:Y:S01]  /*7800*/  IMAD.X R4, RZ, RZ, ~R4, P0 ;  /* 0x000000ffff047224 */ /* 0x000fe200000e0e04 */
[----:B------:R-:W-:-:S03]  /*7810*/  ISETP.NE.U32.AND P0, PT, RZ, UR10, PT ;  /* 0x0000000aff007c0c */ /* 0x000fc6000bf05070 */
[----:B------:R-:W-:Y:S01]  /*7820*/  IMAD R6, R4, UR8, RZ ;  /* 0x0000000804067c24 */ /* 0x000fe2000f8e02ff */
[----:B------:R-:W-:Y:S01]  /*7830*/  ISETP.NE.AND.EX P0, PT, RZ, UR11, PT, P0 ;  /* 0x0000000bff007c0c */ /* 0x000fe2000bf05300 */
[----:B------:R-:W-:Y:S01]  /*7840*/  IMAD.WIDE.U32 R4, R7, UR8, R16 ;  /* 0x0000000807047c25 */ /* 0x000fe2000f8e0010 */
[----:B------:R-:W-:-:S03]  /*7850*/  ULDC UR8, c[0x0][0x618] ;  /* 0x0001860000087ab9 */ /* 0x000fc60000000800 */
[----:B------:R-:W-:Y:S01]  /*7860*/  IMAD R7, R7, UR9, R6 ;  /* 0x0000000907077c24 */ /* 0x000fe2000f8e0206 */
[----:B------:R-:W-:Y:S01]  /*7870*/  ULDC UR9, c[0x0][0x154] ;  /* 0x0000550000097ab9 */ /* 0x000fe20000000800 */
[----:B0-----:R-:W-:Y:S02]  /*7880*/  IMAD.MOV R6, RZ, RZ, -R21 ;  /* 0x000000ffff067224 */ /* 0x001fe400078e0a15 */
[----:B------:R-:W-:Y:S02]  /*7890*/  IMAD.IADD R5, R5, 0x1, R7 ;  /* 0x0000000105057824 */ /* 0x000fe400078e0207 */
[----:B-1----:R-:W-:Y:S01]  /*78a0*/  IMAD R15, R20, R6, R15 ;  /* 0x00000006140f7224 */ /* 0x002fe200078e020f */
[----:B------:R-:W-:Y:S02]  /*78b0*/  I2FP.F32.U32 R6, R13 ;  /* 0x0000000d00067245 */ /* 0x000fe40000201000 */
[--C-:B------:R-:W-:Y:S02]  /*78c0*/  SHF.R.U64 R19, R4, UR8, R5.reuse ;  /* 0x0000000804137c19 */ /* 0x100fe40008001205 */
[----:B------:R-:W-:Y:S01]  /*78d0*/  SHF.R.U32.HI R4, RZ, UR8, R5 ;  /* 0x00000008ff047c19 */ /* 0x000fe20008011605 */
[----:B------:R-:W-:Y:S01]  /*78e0*/  FMUL R6, R6, UR9 ;  /* 0x0000000906067c20 */ /* 0x000fe20008400000 */
[----:B------:R-:W-:-:S02]  /*78f0*/  ULDC UR8, c[0x0][0x608] ;  /* 0x0001820000087ab9 */ /* 0x000fc40000000800 */
[--C-:B------:R-:W-:Y:S01]  /*7900*/  SHF.R.U64 R21, R19, UR8, R4.reuse ;  /* 0x0000000813157c19 */ /* 0x100fe20008001204 */
[----:B------:R0:W1:Y:S01]  /*7910*/  F2I.U32.TRUNC.NTZ R24, R6 ;  /* 0x0000000600187305 */ /* 0x000062000020f000 */
[----:B------:R-:W-:Y:S01]  /*7920*/  SHF.R.U32.HI R4, RZ, UR8, R4 ;  /* 0x00000008ff047c19 */ /* 0x000fe20008011604 */
[----:B------:R-:W-:-:S03]  /*7930*/  ULDC UR8, c[0x0][0x658] ;  /* 0x0001960000087ab9 */ /* 0x000fc60000000800 */
[--C-:B------:R-:W-:Y:S02]  /*7940*/  SHF.R.U64 R20, R21, UR8, R4.reuse ;  /* 0x0000000815147c19 */ /* 0x100fe40008001204 */
[----:B------:R-:W-:-:S03]  /*7950*/  SHF.R.U32.HI R23, RZ, UR8, R4 ;  /* 0x00000008ff177c19 */ /* 0x000fc60008011604 */
[----:B------:R-:W-:Y:S02]  /*7960*/  IMAD.MOV.U32 R4, RZ, RZ, R20 ;  /* 0x000000ffff047224 */ /* 0x000fe400078e0014 */
[----:B------:R-:W-:Y:S01]  /*7970*/  IMAD.MOV.U32 R5, RZ, RZ, R23 ;  /* 0x000000ffff057224 */ /* 0x000fe200078e0017 */
[----:B0-----:R-:W-:Y:S06]  /*7980*/  @!P0 BRA `(.L_x_176) ;  /* 0x0000000000288947 */ /* 0x001fec0003800000 */
        /* <DEDUP_REMOVED lines=10> */
.L_x_176:
[----:B------:R-:W-:Y:S01]  /*7a30*/  ISETP.NE.AND P0, PT, R2, 0x1, PT ;  /* 0x000000010200780c */ /* 0x000fe20003f05270 */
[----:B------:R-:W-:Y:S01]  /*7a40*/  ULDC UR8, c[0x0][0x648] ;  /* 0x0001920000087ab9 */ /* 0x000fe20000000800 */
[----:B------:R-:W-:Y:S01]  /*7a50*/  LOP3.LUT R21, R21, UR7, RZ, 0xc0, !PT ;  /* 0x0000000715157c12 */ /* 0x000fe2000f8ec0ff */
[----:B-1----:R-:W-:Y:S01]  /*7a60*/  IMAD.MOV R24, RZ, RZ, -R24 ;  /* 0x000000ffff187224 */ /* 0x002fe200078e0a18 */
[----:B------:R-:W-:Y:S01]  /*7a70*/  SHF.R.U64 R4, R4, UR8, R5 ;  /* 0x0000000804047c19 */ /* 0x000fe20008001205 */
[----:B------:R-:W-:Y:S01]  /*7a80*/  ULDC UR8, c[0x0][0x638] ;  /* 0x00018e0000087ab9 */ /* 0x000fe20000000800 */
[----:B------:R-:W-:Y:S01]  /*7a90*/  LOP3.LUT R19, R19, UR4, RZ, 0xc0, !PT ;  /* 0x0000000413137c12 */ /* 0x000fe2000f8ec0ff */
[----:B------:R-:W-:Y:S01]  /*7aa0*/  ULDC UR9, c[0x0][0x610] ;  /* 0x0001840000097ab9 */ /* 0x000fe20000000800 */
[----:B------:R-:W-:Y:S02]  /*7ab0*/  IMAD.MOV.U32 R6, RZ, RZ, R14 ;  /* 0x000000ffff067224 */ /* 0x000fe400078e000e */
[----:B------:R-:W-:-:S02]  /*7ac0*/  IMAD.MOV R5, RZ, RZ, -R4 ;  /* 0x000000ffff057224 */ /* 0x000fc400078e0a04 */
[----:B------:R-:W-:Y:S02]  /*7ad0*/  IMAD R4, R4, UR5, R21 ;  /* 0x0000000504047c24 */ /* 0x000fe4000f8e0215 */
[----:B--2---:R-:W-:Y:S02]  /*7ae0*/  @P0 IMAD R15, R22, R24, R13 ;  /* 0x00000018160f0224 */ /* 0x004fe400078e020d */
[----:B------:R-:W-:Y:S01]  /*7af0*/  IMAD R20, R5, UR8, R20 ;  /* 0x0000000805147c24 */ /* 0x000fe2000f8e0214 */
[----:B------:R-:W-:Y:S01]  /*7b00*/  ULDC UR8, c[0x0][0x600] ;  /* 0x0001800000087ab9 */ /* 0x000fe20000000800 */
[----:B------:R-:W-:Y:S02]  /*7b10*/  IMAD R15, R4, UR9, R15 ;  /* 0x00000009040f7c24 */ /* 0x000fe4000f8e020f */
[----:B------:R-:W-:Y:S02]  /*7b20*/  IMAD R20, R20, UR8, R19 ;  /* 0x0000000814147c24 */ /* 0x000fe4000f8e0213 */
[----:B------:R-:W-:-:S03]  /*7b30*/  IMAD.MOV.U32 R4, RZ, RZ, 0x1 ;  /* 0x00000001ff047424 */ /* 0x000fc600078e00ff */
[----:B------:R-:W-:Y:S02]  /*7b40*/  SEL R19, R20, R15, !P0 ;  /* 0x0000000f14137207 */ /* 0x000fe40004000000 */
[----:B------:R-:W-:-:S07]  /*7b50*/  SEL R13, R15, R20, !P0 ;  /* 0x000000140f0d7207 */ /* 0x000fce0004000000 */
.L_x_174:
[----:B------:R-:W-:Y:S05]  /*7b60*/  BSYNC B1 ;  /* 0x0000000000017941 */ /* 0x000fea0003800000 */
.L_x_173:
[----:B------:R-:W-:-:S13]  /*7b70*/  LOP3.LUT P0, RZ, R4, 0xff, RZ, 0xc0, !PT ;  /* 0x000000ff04ff7812 */ /* 0x000fda000780c0ff */
[----:B------:R-:W-:Y:S05]  /*7b80*/  @P0 BRA `(.L_x_177) ;  /* 0xfffffff4002c0947 */ /* 0x000fea000383ffff */
[----:B------:R-:W-:Y:S05]  /*7b90*/  BSYNC B0 ;  /* 0x0000000000007941 */ /* 0x000fea0003800000 */
.L_x_166:
[----:B------:R-:W-:-:S03]  /*7ba0*/  UMOV UR8, 0xffffffff ;  /* 0xffffffff00087882 */ /* 0x000fc60000000000 */
[----:B------:R-:W-:Y:S05]  /*7bb0*/  BRA.DIV UR8, `(.L_x_178) ;  /* 0x0000000208cc7947 */ /* 0x000fea000b800000 */
[----:B------:R-:W-:-:S13]  /*7bc0*/  ELECT P6, URZ, PT ;  /* 0x00000000003f782f */ /* 0x000fda00038c0000 */
.L_x_190:
[----:B------:R-:W-:Y:S04]  /*7bd0*/  BSSY B0, `(.L_x_179) ;  /* 0x0000019000007945 */ /* 0x000fe80003800000 */
[----:B------:R-:W-:Y:S05]  /*7be0*/  @!P6 BRA `(.L_x_180) ;  /* 0x00000000005ce947 */ /* 0x000fea0003800000 */
[----:B------:R-:W-:-:S04]  /*7bf0*/  LOP3.LUT R18, R18, 0x2, RZ, 0xfc, !PT ;  /* 0x0000000212127812 */ /* 0x000fc800078efcff */
[----:B------:R-:W-:-:S13]  /*7c00*/  ISETP.NE.AND P0, PT, R18, 0x3, PT ;  /* 0x000000031200780c */ /* 0x000fda0003f05270 */
[----:B------:R-:W-:Y:S05]  /*7c10*/  @!P0 BRA `(.L_x_181) ;  /* 0x0000000000048947 */ /* 0x000fea0003800000 */
[----:B------:R-:W-:Y:S01]  /*7c20*/  BPT.TRAP 0x1 ;  /* 0x000000040000795c */ /* 0x000fe20000300000 */
.L_x_181:
[----:B------:R-:W0:Y:S01]  /*7c30*/  S2R R3, SR_CgaCtaId ;  /* 0x0000000000037919 */ /* 0x000e220000008800 */
[----:B------:R-:W-:Y:S02]  /*7c40*/  MOV R0, 0x400 ;  /* 0x0000040000007802 */ /* 0x000fe40000000f00 */
[----:B------:R-:W-:Y:S02]  /*7c50*/  SHF.L.U32 R2, R10, 0x1f, RZ ;  /* 0x0000001f0a027819 */ /* 0x000fe400000006ff */
[----:B0-----:R-:W-:-:S05]  /*7c60*/  LEA R0, R3, R0, 0x18 ;  /* 0x0000000003007211 */ /* 0x001fca00078ec0ff */
[----:B------:R-:W-:-:S04]  /*7c70*/  VIADD R0, R0, 0x10 ;  /* 0x0000001000007836 */ /* 0x000fc80000000000 */
[C---:B------:R-:W-:Y:S02]  /*7c80*/  IMAD R5, R9.reuse, 0x8, R0 ;  /* 0x0000000809057824 */ /* 0x040fe400078e0200 */
[----:B------:R-:W-:Y:S02]  /*7c90*/  VIADD R9, R9, 0x1 ;  /* 0x0000000109097836 */ /* 0x000fe40000000000 */
[----:B------:R-:W0:Y:S03]  /*7ca0*/  SYNCS.PHASECHK.TRANS64.TRYWAIT P0, [R5+URZ], R2 ;  /* 0x00000002050075a7 */ /* 0x000e26000800017f */
[----:B------:R-:W-:-:S04]  /*7cb0*/  ISETP.NE.AND P1, PT, R9, 0x2, PT ;  /* 0x000000020900780c */ /* 0x000fc80003f25270 */
[----:B------:R-:W-:Y:S02]  /*7cc0*/  SEL R3, RZ, 0x1, P1 ;  /* 0x00000001ff037807 */ /* 0x000fe40000800000 */
[----:B------:R-:W-:Y:S02]  /*7cd0*/  SEL R9, R9, RZ, P1 ;  /* 0x000000ff09097207 */ /* 0x000fe40000800000 */
[----:B------:R-:W-:Y:S01]  /*7ce0*/  LOP3.LUT R3, R10, R3, RZ, 0x3c, !PT ;  /* 0x000000030a037212 */ /* 0x000fe200078e3cff */
[----:B0-----:R-:W-:Y:S06]  /*7cf0*/  @!P0 BRA `(.L_x_182) ;  /* 0x00000000009c8947 */ /* 0x001fec0003800000 */
.L_x_191:
[----:B------:R-:W-:Y:S01]  /*7d00*/  IMAD R9, R9, 0x8, R0 ;  /* 0x0000000809097824 */ /* 0x000fe200078e0200 */
[----:B------:R-:W-:-:S07]  /*7d10*/  SHF.L.U32 R0, R3, 0x1f, RZ ;  /* 0x0000001f03007819 */ /* 0x000fce00000006ff */
.L_x_183:
[----:B-1----:R1:W2:Y:S02]  /*7d20*/  SYNCS.PHASECHK.TRANS64.TRYWAIT P0, [R9+URZ], R0 ;  /* 0x00000000090075a7 */ /* 0x0022a4000800017f */
[----:B--2---:R-:W-:Y:S05]  /*7d30*/  @!P0 NANOSLEEP.SYNCS 0x989680 ;  /* 0x009896800000895d */ /* 0x004fea0003900000 */
[----:B------:R-:W2:Y:S02]  /*7d40*/  @!P0 SYNCS.PHASECHK.TRANS64 P0, [R9+URZ], R0 ;  /* 0x00000000090085a7 */ /* 0x000ea4000800007f */
[----:B--2---:R-:W-:Y:S05]  /*7d50*/  @!P0 BRA `(.L_x_183) ;  /* 0xfffffffc00f08947 */ /* 0x004fea000383ffff */
.L_x_180:
[----:B------:R-:W-:Y:S05]  /*7d60*/  BSYNC B0 ;  /* 0x0000000000007941 */ /* 0x000fea0003800000 */
.L_x_179:
[----:B------:R-:W-:Y:S05]  /*7d70*/  EXIT ;  /* 0x000000000000794d */ /* 0x000fea0003800000 */
.L_x_21:
[----:B-1----:R1:W2:Y:S02]  /*7d80*/  SYNCS.PHASECHK.TRANS64.TRYWAIT P1, [R3+URZ], R0 ;  /* 0x00000000030075a7 */ /* 0x0022a4000802017f */
[----:B--2---:R-:W-:Y:S05]  /*7d90*/  @!P1 NANOSLEEP.SYNCS 0x989680 ;  /* 0x009896800000995d */ /* 0x004fea0003900000 */
[----:B------:R-:W2:Y:S02]  /*7da0*/  @!P1 SYNCS.PHASECHK.TRANS64 P1, [R3+URZ], R0 ;  /* 0x00000000030095a7 */ /* 0x000ea4000802007f */
[----:B--2---:R-:W-:Y:S05]  /*7db0*/  @!P1 BRA `(.L_x_21) ;  /* 0xfffffffc00f09947 */ /* 0x004fea000383ffff */
[----:B------:R-:W-:Y:S05]  /*7dc0*/  BRA `(.L_x_20) ;  /* 0xffffff9800707947 */ /* 0x000fea000383ffff */
.L_x_26:
[----:B-1----:R1:W2:Y:S02]  /*7dd0*/  SYNCS.PHASECHK.TRANS64.TRYWAIT P1, [R5+URZ], R4 ;  /* 0x00000004050075a7 */ /* 0x0022a4000802017f */
[----:B--2---:R-:W-:Y:S05]  /*7de0*/  @!P1 NANOSLEEP.SYNCS 0x989680 ;  /* 0x009896800000995d */ /* 0x004fea0003900000 */
[----:B------:R-:W2:Y:S02]  /*7df0*/  @!P1 SYNCS.PHASECHK.TRANS64 P1, [R5+URZ], R4 ;  /* 0x00000004050095a7 */ /* 0x000ea4000802007f */
[----:B--2---:R-:W-:Y:S05]  /*7e00*/  @!P1 BRA `(.L_x_26) ;  /* 0xfffffffc00f09947 */ /* 0x004fea000383ffff */
[----:B------:R-:W-:Y:S05]  /*7e10*/  BRA `(.L_x_25) ;  /* 0xffffff9c004c7947 */ /* 0x000fea000383ffff */
.L_x_167:
[----:B------:R-:W-:Y:S01]  /*7e20*/  BSSY B1, `(.L_x_184) ;  /* 0x0000006000017945 */ /* 0x000fe20003800000 */
[----:B------:R-:W-:-:S07]  /*7e30*/  IMAD.MOV.U32 R15, RZ, RZ, -0x1 ;  /* 0xffffffffff0f7424 */ /* 0x000fce00078e00ff */
[----:B------:R-:W-:Y:S05]  /*7e40*/  WARPSYNC.COLLECTIVE R15, `(.L_x_185) ;  /* 0x000000000f0c7348 */ /* 0x000fea0003c00000 */
[----:B------:R-:W-:Y:S02]  /*7e50*/  ELECT P6, UR62, PT ;  /* 0x00000000003e782f */ /* 0x000fe400038c0000 */
[----:B------:R-:W-:Y:S01]  /*7e60*/  MOV R14, UR62 ;  /* 0x0000003e000e7c02 */ /* 0x000fe20008000f00 */
[----:B------:R-:W-:Y:S10]  /*7e70*/  ENDCOLLECTIVE ;  /* 0x000000000000791b */ /* 0x000ff40003800000 */
.L_x_185:
[----:B------:R-:W-:Y:S05]  /*7e80*/  BSYNC B1 ;  /* 0x0000000000017941 */ /* 0x000fea0003800000 */
.L_x_184:
[----:B------:R-:W-:Y:S05]  /*7e90*/  BRA `(.L_x_186) ;  /* 0xfffffff000747947 */ /* 0x000fea000383ffff */
.L_x_170:
[----:B-1----:R1:W2:Y:S02]  /*7ea0*/  SYNCS.PHASECHK.TRANS64.TRYWAIT P0, [R20+URZ+0x10], R13 ;  /* 0x0000100d140075a7 */ /* 0x0022a4000800017f */
[----:B--2---:R-:W-:Y:S05]  /*7eb0*/  @!P0 NANOSLEEP.SYNCS 0x989680 ;  /* 0x009896800000895d */ /* 0x004fea0003900000 */
[----:B------:R-:W2:Y:S02]  /*7ec0*/  @!P0 SYNCS.PHASECHK.TRANS64 P0, [R20+URZ+0x10], R13 ;  /* 0x0000100d140085a7 */ /* 0x000ea4000800007f */
[----:B--2---:R-:W-:Y:S05]  /*7ed0*/  @!P0 BRA `(.L_x_170) ;  /* 0xfffffffc00f08947 */ /* 0x004fea000383ffff */
[----:B------:R-:W-:Y:S05]  /*7ee0*/  BRA `(.L_x_187) ;  /* 0xfffffff000b07947 */ /* 0x000fea000383ffff */
.L_x_178:
[----:B------:R-:W-:Y:S01]  /*7ef0*/  BSSY B0, `(.L_x_188) ;  /* 0x0000006000007945 */ /* 0x000fe20003800000 */
[----:B------:R-:W-:-:S07]  /*7f00*/  IMAD.MOV.U32 R15, RZ, RZ, -0x1 ;  /* 0xffffffffff0f7424 */ /* 0x000fce00078e00ff */
[----:B------:R-:W-:Y:S05]  /*7f10*/  WARPSYNC.COLLECTIVE R15, `(.L_x_189) ;  /* 0x000000000f0c7348 */ /* 0x000fea0003c00000 */
[----:B------:R-:W-:Y:S02]  /*7f20*/  ELECT P6, UR62, PT ;  /* 0x00000000003e782f */ /* 0x000fe400038c0000 */
[----:B------:R-:W-:Y:S01]  /*7f30*/  MOV R14, UR62 ;  /* 0x0000003e000e7c02 */ /* 0x000fe20008000f00 */
[----:B------:R-:W-:Y:S10]  /*7f40*/  ENDCOLLECTIVE ;  /* 0x000000000000791b */ /* 0x000ff40003800000 */
.L_x_189:
[----:B------:R-:W-:Y:S05]  /*7f50*/  BSYNC B0 ;  /* 0x0000000000007941 */ /* 0x000fea0003800000 */
.L_x_188:
[----:B------:R-:W-:Y:S05]  /*7f60*/  BRA `(.L_x_190) ;  /* 0xfffffffc00187947 */ /* 0x000fea000383ffff */
.L_x_182:
[----:B0-----:R0:W1:Y:S02]  /*7f70*/  SYNCS.PHASECHK.TRANS64.TRYWAIT P0, [R5+URZ], R2 ;  /* 0x00000002050075a7 */ /* 0x001064000800017f */
[----:B-1----:R-:W-:Y:S05]  /*7f80*/  @!P0 NANOSLEEP.SYNCS 0x989680 ;  /* 0x009896800000895d */ /* 0x002fea0003900000 */
[----:B------:R-:W1:Y:S02]  /*7f90*/  @!P0 SYNCS.PHASECHK.TRANS64 P0, [R5+URZ], R2 ;  /* 0x00000002050085a7 */ /* 0x000e64000800007f */
[----:B-1----:R-:W-:Y:S05]  /*7fa0*/  @!P0 BRA `(.L_x_182) ;  /* 0xfffffffc00f08947 */ /* 0x002fea000383ffff */
[----:B------:R-:W-:Y:S05]  /*7fb0*/  BRA `(.L_x_191) ;  /* 0xfffffffc00507947 */ /* 0x000fea000383ffff */
.L_x_192:
[----:B------:R-:W-:-:S00]  /*7fc0*/  BRA `(.L_x_192) ;  /* 0xfffffffc00fc7947 */ /* 0x000fc0000383ffff */
[----:B------:R-:W-:-:S00]  /*7fd0*/  NOP ;  /* 0x0000000000007918 */ /* 0x000fc00000000000 */
        /* <DEDUP_REMOVED lines=10> */
.L_x_193:


//--------------------- .nv.global.init           --------------------------
	.section	.nv.global.init,"aw",@progbits
.nv.global.init:
	.type		$str$22,@object
	.size		$str$22,($str$23 - $str$22)
$str$22:
        /*0000*/ 	.byte	0x6b, 0x5f, 0x74, 0x69, 0x6c, 0x65, 0x5f, 0x63, 0x6f, 0x75, 0x6e, 0x74, 0x20, 0x3e, 0x3d, 0x20
        /*0010*/ 	.byte	0x31, 0x00
	.type		$str$23,@object
	.size		$str$23,(__unnamed_1 - $str$23)
$str$23:
        /*0012*/ 	.byte	0x2f, 0x74, 0x6d, 0x70, 0x2f, 0x63, 0x75, 0x74, 0x6c, 0x61, 0x73, 0x73, 0x5f, 0x73, 0x77, 0x65
        /*0022*/ 	.byte	0x65, 0x70, 0x5f, 0x73, 0x72, 0x63, 0x2f, 0x69, 0x6e, 0x63, 0x6c, 0x75, 0x64, 0x65, 0x2f, 0x63
        /*0032*/ 	.byte	0x75, 0x74, 0x6c, 0x61, 0x73, 0x73, 0x2f, 0x67, 0x65, 0x6d, 0x6d, 0x2f, 0x63, 0x6f, 0x6c, 0x6c
        /*0042*/ 	.byte	0x65, 0x63, 0x74, 0x69, 0x76, 0x65, 0x2f, 0x73, 0x6d, 0x39, 0x30, 0x5f, 0x6d, 0x6d, 0x61, 0x5f
        /*0052*/ 	.byte	0x74, 0x6d, 0x61, 0x5f, 0x67, 0x6d, 0x6d, 0x61, 0x5f, 0x73, 0x73, 0x5f, 0x77, 0x61, 0x72, 0x70
        /*0062*/ 	.byte	0x73, 0x70, 0x65, 0x63, 0x69, 0x61, 0x6c, 0x69, 0x7a, 0x65, 0x64, 0x2e, 0x68, 0x70, 0x70, 0x00
	.type		__unnamed_1,@object
	.size		__unnamed_1,(.L_0 - __unnamed_1)
__unnamed_1:
        /*0072*/ 	.byte	0x76, 0x6f, 0x69, 0x64, 0x20, 0x63, 0x75, 0x74, 0x6c, 0x61, 0x73, 0x73, 0x3a, 0x3a, 0x67, 0x65
        /* <DEDUP_REMOVED lines=180> */
        /*0bc2*/ 	.byte	0x75, 0x74, 0x65, 0x3a, 0x3a, 0x69, 0x64, 0x65, 0x6e, 0x74, 0x69, 0x74, 0x79, 0x5d, 0x00
.L_0:


//--------------------- .nv.shared._ZN7cutlass13device_kernelINS_4gemm6kernel13GemmUniversalIN4cute5tupleIJiiiiEEENS1_10collective13CollectiveMmaINS1_34MainloopSm90TmaGmmaWarpSpecializedILi2ENS5_IJNS4_1CILi4EEESB_NSA_ILi1EEEEEENS1_35KernelTmaWarpSpecializedCooperativeEEENS5_IJNSA_ILi128EEESG_NSA_ILi64EEEEEENS_6half_tENS5_IJlSC_lEEESJ_SK_NS4_8TiledMMAINS4_8MMA_AtomIJNS4_4SM904GMMA26MMA_64x128x16_F32F16F16_SSILNSO_5MajorE0ELSQ_0ELNSO_7ScaleInE1ELSR_1EEEEEENS4_6LayoutINS5_IJNSA_ILi2EEESC_SC_EEENS5_IJSC_NSA_ILi0EEESX_EEEEENS5_IJNS4_10UnderscoreES10_S10_EEEEENS4_23SM90_TMA_LOAD_MULTICASTENS4_14ComposedLayoutINS4_7SwizzleILi3ELi4ELi3EEENS4_18smem_ptr_flag_bitsILi16EEENSU_INS5_IJNSA_ILi8EEESH_EEENS5_IJSH_SC_EEEEEEEvNS4_8identityES13_S1D_vS1E_EENS_8epilogue10collective6detail29Sm90TmaWarpSpecializedAdapterINS1H_15DefaultEpilogueISJ_SK_SK_NS1G_6thread17LinearCombinationISJ_Li1EffLNS1L_9ScaleType4KindE0ELNS_15FloatRoundStyleE2ESJ_EENS1_15EpilogueDefaultEEEEEvvEEEEvNT_6ParamsE --------------------------
	.section	.nv.shared._ZN7cutlass13device_kernelINS_4gemm6kernel13GemmUniversalIN4cute5tupleIJiiiiEEENS1_10collective13CollectiveMmaINS1_34MainloopSm90TmaGmmaWarpSpecializedILi2ENS5_IJNS4_1CILi4EEESB_NSA_ILi1EEEEEENS1_35KernelTmaWarpSpecializedCooperativeEEENS5_IJNSA_ILi128EEESG_NSA_ILi64EEEEEENS_6half_tENS5_IJlSC_lEEESJ_SK_NS4_8TiledMMAINS4_8MMA_AtomIJNS4_4SM904GMMA26MMA_64x128x16_F32F16F16_SSILNSO_5MajorE0ELSQ_0ELNSO_7ScaleInE1ELSR_1EEEEEENS4_6LayoutINS5_IJNSA_ILi2EEESC_SC_EEENS5_IJSC_NSA_ILi0EEESX_EEEEENS5_IJNS4_10UnderscoreES10_S10_EEEEENS4_23SM90_TMA_LOAD_MULTICASTENS4_14ComposedLayoutINS4_7SwizzleILi3ELi4ELi3EEENS4_18smem_ptr_flag_bitsILi16EEENSU_INS5_IJNSA_ILi8EEESH_EEENS5_IJSH_SC_EEEEEEEvNS4_8identityES13_S1D_vS1E_EENS_8epilogue10collective6detail29Sm90TmaWarpSpecializedAdapterINS1H_15DefaultEpilogueISJ_SK_SK_NS1G_6thread17LinearCombinationISJ_Li1EffLNS1L_9ScaleType4KindE0ELNS_15FloatRoundStyleE2ESJ_EENS1_15EpilogueDefaultEEEEEvvEEEEvNT_6ParamsE,"aw",@nobits
	.sectionflags	@""
	.align	16
	.zero		1024


//--------------------- .nv.shared.reserved.0     --------------------------
	.section	.nv.shared.reserved.0,"aw",@nobits
	.weak		__nv_reservedSMEM_offset_0_alias
	.size		__nv_reservedSMEM_offset_0_alias, 0, 0
	.other		__nv_reservedSMEM_offset_0_alias,@"STO_CUDA_RESERVED_SHARED STV_DEFAULT"
__nv_reservedSMEM_offset_0_alias:
	.zero		0


//--------------------- .nv.global                --------------------------
	.section	.nv.global,"aw",@nobits
.nv.global:
	.type		_ZN40_INTERNAL_68922731_4_k_cu_3b1a2a58_287224cute1_E,@object
	.size		_ZN40_INTERNAL_68922731_4_k_cu_3b1a2a58_287224cute1_E,(_ZN40_INTERNAL_68922731_4_k_cu_3b1a2a58_287224cuda3std3__45__cpo6cbeginE - _ZN40_INTERNAL_68922731_4_k_cu_3b1a2a58_287224cute1_E)
_ZN40_INTERNAL_68922731_4_k_cu_3b1a2a58_287224cute1_E:
	.zero		1
	.type		_ZN40_INTERNAL_68922731_4_k_cu_3b1a2a58_287224cuda3std3__45__cpo6cbeginE,@object
	.size		_ZN40_INTERNAL_68922731_4_k_cu_3b1a2a58_287224cuda3std3__45__cpo6cbeginE,(_ZN40_INTERNAL_68922731_4_k_cu_3b1a2a58_287224cuda3std3__48in_placeE - _ZN40_INTERNAL_68922731_4_k_cu_3b1a2a58_287224cuda3std3__45__cpo6cbeginE)
_ZN40_INTERNAL_68922731_4_k_cu_3b1a2a58_287224cuda3std3__45__cpo6cbeginE:
	.zero		1
	.type		_ZN40_INTERNAL_68922731_4_k_cu_3b1a2a58_287224cuda3std3__48in_placeE,@object
	.size		_ZN40_INTERNAL_68922731_4_k_cu_3b1a2a58_287224cuda3std3__48in_placeE,(_ZN40_INTERNAL_68922731_4_k_cu_3b1a2a58_287224cuda3std6ranges3__45__cpo9iter_moveE - _ZN40_INTERNAL_68922731_4_k_cu_3b1a2a58_287224cuda3std3__48in_placeE)
_ZN40_INTERNAL_68922731_4_k_cu_3b1a2a58_287224cuda3std3__48in_placeE:
	.zero		1
	.type		_ZN40_INTERNAL_68922731_4_k_cu_3b1a2a58_287224cuda3std6ranges3__45__cpo9iter_moveE,@object
	.size		_ZN40_INTERNAL_68922731_4_k_cu_3b1a2a58_287224cuda3std6ranges3__45__cpo9iter_moveE,(_ZN40_INTERNAL_68922731_4_k_cu_3b1a2a58_287224cuda3std3__45__cpo5beginE - _ZN40_INTERNAL_68922731_4_k_cu_3b1a2a58_287224cuda3std6ranges3__45__cpo9iter_moveE)
_ZN40_INTERNAL_68922731_4_k_cu_3b1a2a58_287224cuda3std6ranges3__45__cpo9iter_moveE:
	.zero		1
	.type		_ZN40_INTERNAL_68922731_4_k_cu_3b1a2a58_287224cuda3std3__45__cpo5beginE,@object
	.size		_ZN40_INTERNAL_68922731_4_k_cu_3b1a2a58_287224cuda3std3__45__cpo5beginE,(_ZN40_INTERNAL_68922731_4_k_cu_3b1a2a58_287224cuda3std3__442_GLOBAL__N__68922731_4_k_cu_3b1a2a58_287226ignoreE - _ZN40_INTERNAL_68922731_4_k_cu_3b1a2a58_287224cuda3std3__45__cpo5beginE)
_ZN40_INTERNAL_68922731_4_k_cu_3b1a2a58_287224cuda3std3__45__cpo5beginE:
	.zero		1
	.type		_ZN40_INTERNAL_68922731_4_k_cu_3b1a2a58_287224cuda3std3__442_GLOBAL__N__68922731_4_k_cu_3b1a2a58_287226ignoreE,@object
	.size		_ZN40_INTERNAL_68922731_4_k_cu_3b1a2a58_287224cuda3std3__442_GLOBAL__N__68922731_4_k_cu_3b1a2a58_287226ignoreE,(_ZN40_INTERNAL_68922731_4_k_cu_3b1a2a58_287224cute7productE - _ZN40_INTERNAL_68922731_4_k_cu_3b1a2a58_287224cuda3std3__442_GLOBAL__N__68922731_4_k_cu_3b1a2a58_287226ignoreE)
_ZN40_INTERNAL_68922731_4_k_cu_3b1a2a58_287224cuda3std3__442_GLOBAL__N__68922731_4_k_cu_3b1a2a58_287226ignoreE:
	.zero		1
	.type		_ZN40_INTERNAL_68922731_4_k_cu_3b1a2a58_287224cute7productE,@object
	.size		_ZN40_INTERNAL_68922731_4_k_cu_3b1a2a58_287224cute7productE,(_ZN40_INTERNAL_68922731_4_k_cu_3b1a2a58_287224cuda3std3__45__cpo3endE - _ZN40_INTERNAL_68922731_4_k_cu_3b1a2a58_287224cute7productE)
_ZN40_INTERNAL_68922731_4_k_cu_3b1a2a58_287224cute7productE:
	.zero		1
	.type		_ZN40_INTERNAL_68922731_4_k_cu_3b1a2a58_287224cuda3std3__45__cpo3endE,@object
	.size		_ZN40_INTERNAL_68922731_4_k_cu_3b1a2a58_287224cuda3std3__45__cpo3endE,(_ZN40_INTERNAL_68922731_4_k_cu_3b1a2a58_287224cuda3std3__419piecewise_constructE - _ZN40_INTERNAL_68922731_4_k_cu_3b1a2a58_287224cuda3std3__45__cpo3endE)
_ZN40_INTERNAL_68922731_4_k_cu_3b1a2a58_287224cuda3std3__45__cpo3endE:
	.zero		1
	.type		_ZN40_INTERNAL_68922731_4_k_cu_3b1a2a58_287224cuda3std3__419piecewise_constructE,@object
	.size		_ZN40_INTERNAL_68922731_4_k_cu_3b1a2a58_287224cuda3std3__419piecewise_constructE,(_ZN40_INTERNAL_68922731_4_k_cu_3b1a2a58_287224cuda3std3__45__cpo4cendE - _ZN40_INTERNAL_68922731_4_k_cu_3b1a2a58_287224cuda3std3__419piecewise_constructE)
_ZN40_INTERNAL_68922731_4_k_cu_3b1a2a58_287224cuda3std3__419piecewise_constructE:
	.zero		1
	.type		_ZN40_INTERNAL_68922731_4_k_cu_3b1a2a58_287224cuda3std3__45__cpo4cendE,@object
	.size		_ZN40_INTERNAL_68922731_4_k_cu_3b1a2a58_287224cuda3std3__45__cpo4cendE,(_ZN40_INTERNAL_68922731_4_k_cu_3b1a2a58_287224cuda3std6ranges3__45__cpo4swapE - _ZN40_INTERNAL_68922731_4_k_cu_3b1a2a58_287224cuda3std3__45__cpo4cendE)
_ZN40_INTERNAL_68922731_4_k_cu_3b1a2a58_287224cuda3std3__45__cpo4cendE:
	.zero		1
	.type		_ZN40_INTERNAL_68922731_4_k_cu_3b1a2a58_287224cuda3std6ranges3__45__cpo4swapE,@object
	.size		_ZN40_INTERNAL_68922731_4_k_cu_3b1a2a58_287224cuda3std6ranges3__45__cpo4swapE,(.L_8 - _ZN40_INTERNAL_68922731_4_k_cu_3b1a2a58_287224cuda3std6ranges3__45__cpo4swapE)
_ZN40_INTERNAL_68922731_4_k_cu_3b1a2a58_287224cuda3std6ranges3__45__cpo4swapE:
	.zero		1
.L_8:


//--------------------- .nv.constant0._ZN7cutlass13device_kernelINS_4gemm6kernel13GemmUniversalIN4cute5tupleIJiiiiEEENS1_10collective13CollectiveMmaINS1_34MainloopSm90TmaGmmaWarpSpecializedILi2ENS5_IJNS4_1CILi4EEESB_NSA_ILi1EEEEEENS1_35KernelTmaWarpSpecializedCooperativeEEENS5_IJNSA_ILi128EEESG_NSA_ILi64EEEEEENS_6half_tENS5_IJlSC_lEEESJ_SK_NS4_8TiledMMAINS4_8MMA_AtomIJNS4_4SM904GMMA26MMA_64x128x16_F32F16F16_SSILNSO_5MajorE0ELSQ_0ELNSO_7ScaleInE1ELSR_1EEEEEENS4_6LayoutINS5_IJNSA_ILi2EEESC_SC_EEENS5_IJSC_NSA_ILi0EEESX_EEEEENS5_IJNS4_10UnderscoreES10_S10_EEEEENS4_23SM90_TMA_LOAD_MULTICASTENS4_14ComposedLayoutINS4_7SwizzleILi3ELi4ELi3EEENS4_18smem_ptr_flag_bitsILi16EEENSU_INS5_IJNSA_ILi8EEESH_EEENS5_IJSH_SC_EEEEEEEvNS4_8identityES13_S1D_vS1E_EENS_8epilogue10collective6detail29Sm90TmaWarpSpecializedAdapterINS1H_15DefaultEpilogueISJ_SK_SK_NS1G_6thread17LinearCombinationISJ_Li1EffLNS1L_9ScaleType4KindE0ELNS_15FloatRoundStyleE2ESJ_EENS1_15EpilogueDefaultEEEEEvvEEEEvNT_6ParamsE --------------------------
	.section	.nv.constant0._ZN7cutlass13device_kernelINS_4gemm6kernel13GemmUniversalIN4cute5tupleIJiiiiEEENS1_10collective13CollectiveMmaINS1_34MainloopSm90TmaGmmaWarpSpecializedILi2ENS5_IJNS4_1CILi4EEESB_NSA_ILi1EEEEEENS1_35KernelTmaWarpSpecializedCooperativeEEENS5_IJNSA_ILi128EEESG_NSA_ILi64EEEEEENS_6half_tENS5_IJlSC_lEEESJ_SK_NS4_8TiledMMAINS4_8MMA_AtomIJNS4_4SM904GMMA26MMA_64x128x16_F32F16F16_SSILNSO_5MajorE0ELSQ_0ELNSO_7ScaleInE1ELSR_1EEEEEENS4_6LayoutINS5_IJNSA_ILi2EEESC_SC_EEENS5_IJSC_NSA_ILi0EEESX_EEEEENS5_IJNS4_10UnderscoreES10_S10_EEEEENS4_23SM90_TMA_LOAD_MULTICASTENS4_14ComposedLayoutINS4_7SwizzleILi3ELi4ELi3EEENS4_18smem_ptr_flag_bitsILi16EEENSU_INS5_IJNSA_ILi8EEESH_EEENS5_IJSH_SC_EEEEEEEvNS4_8identityES13_S1D_vS1E_EENS_8epilogue10collective6detail29Sm90TmaWarpSpecializedAdapterINS1H_15DefaultEpilogueISJ_SK_SK_NS1G_6thread17LinearCombinationISJ_Li1EffLNS1L_9ScaleType4KindE0ELNS_15FloatRoundStyleE2ESJ_EENS1_15EpilogueDefaultEEEEEvvEEEEvNT_6ParamsE,"a",@progbits
	.sectionflags	@""
	.align	4
.nv.constant0._ZN7cutlass13device_kernelINS_4gemm6kernel13GemmUniversalIN4cute5tupleIJiiiiEEENS1_10collective13CollectiveMmaINS1_34MainloopSm90TmaGmmaWarpSpecializedILi2ENS5_IJNS4_1CILi4EEESB_NSA_ILi1EEEEEENS1_35KernelTmaWarpSpecializedCooperativeEEENS5_IJNSA_ILi128EEESG_NSA_ILi64EEEEEENS_6half_tENS5_IJlSC_lEEESJ_SK_NS4_8TiledMMAINS4_8MMA_AtomIJNS4_4SM904GMMA26MMA_64x128x16_F32F16F16_SSILNSO_5MajorE0ELSQ_0ELNSO_7ScaleInE1ELSR_1EEEEEENS4_6LayoutINS5_IJNSA_ILi2EEESC_SC_EEENS5_IJSC_NSA_ILi0EEESX_EEEEENS5_IJNS4_10UnderscoreES10_S10_EEEEENS4_23SM90_TMA_LOAD_MULTICASTENS4_14ComposedLayoutINS4_7SwizzleILi3ELi4ELi3EEENS4_18smem_ptr_flag_bitsILi16EEENSU_INS5_IJNSA_ILi8EEESH_EEENS5_IJSH_SC_EEEEEEEvNS4_8identityES13_S1D_vS1E_EENS_8epilogue10collective6detail29Sm90TmaWarpSpecializedAdapterINS1H_15DefaultEpilogueISJ_SK_SK_NS1G_6thread17LinearCombinationISJ_Li1EffLNS1L_9ScaleType4KindE0ELNS_15FloatRoundStyleE2ESJ_EENS1_15EpilogueDefaultEEEEEvvEEEEvNT_6ParamsE:
	.zero		1664


//--------------------- SYMBOLS --------------------------

	.type		.nv.reservedSmem.offset0,@object
	.size		.nv.reservedSmem.offset0,0x4
	.type		__assertfail,@function
